//
// Generated by NVIDIA NVVM Compiler
//
// Compiler Build ID: CL-36424714
// Cuda compilation tools, release 13.0, V13.0.88
// Based on NVVM 20.0.0
//

.version 9.0
.target sm_100
.address_size 64

	// .globl	_Z9FW_phase1Piiiii
.extern .shared .align 16 .b8 DS[];

.visible .entry _Z9FW_phase1Piiiii(
	.param .u64 .ptr .align 1 _Z9FW_phase1Piiiii_param_0,
	.param .u32 _Z9FW_phase1Piiiii_param_1,
	.param .u32 _Z9FW_phase1Piiiii_param_2,
	.param .u32 _Z9FW_phase1Piiiii_param_3,
	.param .u32 _Z9FW_phase1Piiiii_param_4
)
{
	.reg .pred 	%p<25>;
	.reg .b32 	%r<187>;
	.reg .b64 	%rd<5>;

	ld.param.u64 	%rd2, [_Z9FW_phase1Piiiii_param_0];
	ld.param.u32 	%r82, [_Z9FW_phase1Piiiii_param_1];
	ld.param.u32 	%r83, [_Z9FW_phase1Piiiii_param_2];
	ld.param.u32 	%r84, [_Z9FW_phase1Piiiii_param_3];
	cvta.to.global.u64 	%rd3, %rd2;
	mul.lo.s32 	%r85, %r84, %r82;
	mov.u32 	%r86, %tid.y;
	mov.u32 	%r1, %tid.x;
	add.s32 	%r87, %r85, %r86;
	add.s32 	%r88, %r85, %r1;
	mad.lo.s32 	%r89, %r87, %r83, %r88;
	mul.wide.s32 	%rd4, %r89, 4;
	add.s64 	%rd1, %rd3, %rd4;
	ld.global.u32 	%r90, [%rd1];
	mad.lo.s32 	%r91, %r82, %r86, %r1;
	shl.b32 	%r92, %r91, 2;
	mov.u32 	%r93, DS;
	add.s32 	%r2, %r93, %r92;
	st.shared.u32 	[%r2], %r90;
	add.s32 	%r94, %r82, %r86;
	mul.lo.s32 	%r3, %r94, %r82;
	add.s32 	%r95, %r3, %r1;
	shl.b32 	%r96, %r95, 2;
	add.s32 	%r4, %r93, %r96;
	st.shared.u32 	[%r4], %r90;
	shl.b32 	%r5, %r82, 1;
	add.s32 	%r97, %r94, %r82;
	mad.lo.s32 	%r98, %r97, %r82, %r1;
	shl.b32 	%r99, %r98, 2;
	add.s32 	%r6, %r93, %r99;
	st.shared.u32 	[%r6], %r90;
	bar.sync 	0;
	setp.lt.s32 	%p1, %r82, 1;
	@%p1 bra 	$L__BB0_41;
	and.b32  	%r7, %r82, 7;
	setp.lt.u32 	%p2, %r82, 8;
	mov.b32 	%r184, 0;
	@%p2 bra 	$L__BB0_20;
	and.b32  	%r184, %r82, 2147483640;
	ld.shared.u32 	%r172, [%r2];
	neg.s32 	%r170, %r184;
	mul.lo.s32 	%r101, %r82, %r82;
	shl.b32 	%r102, %r101, 3;
	shl.b32 	%r103, %r1, 2;
	add.s32 	%r104, %r102, %r103;
	add.s32 	%r169, %r93, %r104;
	shl.b32 	%r12, %r82, 5;
	shl.b32 	%r106, %r3, 2;
	add.s32 	%r107, %r106, %r93;
	add.s32 	%r168, %r107, 16;
	shl.b32 	%r14, %r82, 2;
$L__BB0_3:
	.pragma "nounroll";
	ld.shared.u32 	%r108, [%r168+-16];
	ld.shared.u32 	%r109, [%r169];
	add.s32 	%r19, %r109, %r108;
	setp.le.s32 	%p3, %r172, %r19;
	@%p3 bra 	$L__BB0_5;
	st.shared.u32 	[%r2], %r19;
	st.shared.u32 	[%r6], %r19;
	ld.shared.u32 	%r172, [%r2];
	st.shared.u32 	[%r4], %r172;
$L__BB0_5:
	ld.shared.u32 	%r110, [%r168+-12];
	add.s32 	%r22, %r169, %r14;
	ld.shared.u32 	%r111, [%r22];
	add.s32 	%r23, %r111, %r110;
	setp.le.s32 	%p4, %r172, %r23;
	@%p4 bra 	$L__BB0_7;
	st.shared.u32 	[%r2], %r23;
	st.shared.u32 	[%r6], %r23;
	ld.shared.u32 	%r172, [%r2];
	st.shared.u32 	[%r4], %r172;
$L__BB0_7:
	ld.shared.u32 	%r112, [%r168+-8];
	add.s32 	%r26, %r22, %r14;
	ld.shared.u32 	%r113, [%r26];
	add.s32 	%r27, %r113, %r112;
	setp.le.s32 	%p5, %r172, %r27;
	@%p5 bra 	$L__BB0_9;
	st.shared.u32 	[%r2], %r27;
	st.shared.u32 	[%r6], %r27;
	ld.shared.u32 	%r172, [%r2];
	st.shared.u32 	[%r4], %r172;
$L__BB0_9:
	ld.shared.u32 	%r114, [%r168+-4];
	add.s32 	%r30, %r26, %r14;
	ld.shared.u32 	%r115, [%r30];
	add.s32 	%r31, %r115, %r114;
	setp.le.s32 	%p6, %r172, %r31;
	@%p6 bra 	$L__BB0_11;
	st.shared.u32 	[%r2], %r31;
	st.shared.u32 	[%r6], %r31;
	ld.shared.u32 	%r172, [%r2];
	st.shared.u32 	[%r4], %r172;
$L__BB0_11:
	ld.shared.u32 	%r116, [%r168];
	add.s32 	%r34, %r30, %r14;
	ld.shared.u32 	%r117, [%r34];
	add.s32 	%r35, %r117, %r116;
	setp.le.s32 	%p7, %r172, %r35;
	@%p7 bra 	$L__BB0_13;
	st.shared.u32 	[%r2], %r35;
	st.shared.u32 	[%r6], %r35;
	ld.shared.u32 	%r172, [%r2];
	st.shared.u32 	[%r4], %r172;
$L__BB0_13:
	ld.shared.u32 	%r118, [%r168+4];
	add.s32 	%r38, %r34, %r14;
	ld.shared.u32 	%r119, [%r38];
	add.s32 	%r39, %r119, %r118;
	setp.le.s32 	%p8, %r172, %r39;
	@%p8 bra 	$L__BB0_15;
	st.shared.u32 	[%r2], %r39;
	st.shared.u32 	[%r6], %r39;
	ld.shared.u32 	%r172, [%r2];
	st.shared.u32 	[%r4], %r172;
$L__BB0_15:
	ld.shared.u32 	%r120, [%r168+8];
	add.s32 	%r42, %r38, %r14;
	ld.shared.u32 	%r121, [%r42];
	add.s32 	%r43, %r121, %r120;
	setp.le.s32 	%p9, %r172, %r43;
	@%p9 bra 	$L__BB0_17;
	st.shared.u32 	[%r2], %r43;
	st.shared.u32 	[%r6], %r43;
	ld.shared.u32 	%r172, [%r2];
	st.shared.u32 	[%r4], %r172;
$L__BB0_17:
	ld.shared.u32 	%r122, [%r168+12];
	add.s32 	%r123, %r42, %r14;
	ld.shared.u32 	%r124, [%r123];
	add.s32 	%r46, %r124, %r122;
	setp.le.s32 	%p10, %r172, %r46;
	@%p10 bra 	$L__BB0_19;
	st.shared.u32 	[%r2], %r46;
	st.shared.u32 	[%r6], %r46;
	ld.shared.u32 	%r172, [%r2];
	st.shared.u32 	[%r4], %r172;
$L__BB0_19:
	add.s32 	%r170, %r170, 8;
	add.s32 	%r169, %r169, %r12;
	add.s32 	%r168, %r168, 32;
	setp.ne.s32 	%p11, %r170, 0;
	@%p11 bra 	$L__BB0_3;
$L__BB0_20:
	setp.eq.s32 	%p12, %r7, 0;
	@%p12 bra 	$L__BB0_41;
	and.b32  	%r53, %r82, 3;
	setp.lt.u32 	%p13, %r7, 4;
	@%p13 bra 	$L__BB0_31;
	ld.shared.u32 	%r182, [%r2];
	add.s32 	%r125, %r184, %r3;
	shl.b32 	%r126, %r125, 2;
	add.s32 	%r55, %r93, %r126;
	ld.shared.u32 	%r128, [%r55];
	add.s32 	%r129, %r184, %r5;
	mad.lo.s32 	%r130, %r129, %r82, %r1;
	shl.b32 	%r131, %r130, 2;
	add.s32 	%r56, %r93, %r131;
	ld.shared.u32 	%r132, [%r56];
	add.s32 	%r57, %r132, %r128;
	setp.le.s32 	%p14, %r182, %r57;
	@%p14 bra 	$L__BB0_24;
	st.shared.u32 	[%r2], %r57;
	st.shared.u32 	[%r6], %r57;
	ld.shared.u32 	%r182, [%r2];
	st.shared.u32 	[%r4], %r182;
$L__BB0_24:
	ld.shared.u32 	%r133, [%r55+4];
	shl.b32 	%r60, %r82, 2;
	add.s32 	%r61, %r56, %r60;
	ld.shared.u32 	%r134, [%r61];
	add.s32 	%r62, %r134, %r133;
	setp.le.s32 	%p15, %r182, %r62;
	@%p15 bra 	$L__BB0_26;
	st.shared.u32 	[%r2], %r62;
	st.shared.u32 	[%r6], %r62;
	ld.shared.u32 	%r182, [%r2];
	st.shared.u32 	[%r4], %r182;
$L__BB0_26:
	ld.shared.u32 	%r135, [%r55+8];
	add.s32 	%r65, %r61, %r60;
	ld.shared.u32 	%r136, [%r65];
	add.s32 	%r66, %r136, %r135;
	setp.le.s32 	%p16, %r182, %r66;
	@%p16 bra 	$L__BB0_28;
	st.shared.u32 	[%r2], %r66;
	st.shared.u32 	[%r6], %r66;
	ld.shared.u32 	%r182, [%r2];
	st.shared.u32 	[%r4], %r182;
$L__BB0_28:
	ld.shared.u32 	%r137, [%r55+12];
	add.s32 	%r138, %r65, %r60;
	ld.shared.u32 	%r139, [%r138];
	add.s32 	%r69, %r139, %r137;
	setp.le.s32 	%p17, %r182, %r69;
	@%p17 bra 	$L__BB0_30;
	st.shared.u32 	[%r2], %r69;
	st.shared.u32 	[%r6], %r69;
	ld.shared.u32 	%r140, [%r2];
	st.shared.u32 	[%r4], %r140;
$L__BB0_30:
	add.s32 	%r184, %r184, 4;
$L__BB0_31:
	setp.eq.s32 	%p18, %r53, 0;
	@%p18 bra 	$L__BB0_41;
	setp.eq.s32 	%p19, %r53, 1;
	@%p19 bra 	$L__BB0_38;
	ld.shared.u32 	%r185, [%r2];
	add.s32 	%r141, %r184, %r3;
	shl.b32 	%r142, %r141, 2;
	add.s32 	%r73, %r93, %r142;
	ld.shared.u32 	%r144, [%r73];
	add.s32 	%r145, %r184, %r5;
	mad.lo.s32 	%r146, %r145, %r82, %r1;
	shl.b32 	%r147, %r146, 2;
	add.s32 	%r74, %r93, %r147;
	ld.shared.u32 	%r148, [%r74];
	add.s32 	%r75, %r148, %r144;
	setp.le.s32 	%p20, %r185, %r75;
	@%p20 bra 	$L__BB0_35;
	st.shared.u32 	[%r2], %r75;
	st.shared.u32 	[%r6], %r75;
	ld.shared.u32 	%r185, [%r2];
	st.shared.u32 	[%r4], %r185;
$L__BB0_35:
	ld.shared.u32 	%r149, [%r73+4];
	shl.b32 	%r150, %r82, 2;
	add.s32 	%r151, %r74, %r150;
	ld.shared.u32 	%r152, [%r151];
	add.s32 	%r78, %r152, %r149;
	setp.le.s32 	%p21, %r185, %r78;
	@%p21 bra 	$L__BB0_37;
	st.shared.u32 	[%r2], %r78;
	st.shared.u32 	[%r6], %r78;
	ld.shared.u32 	%r153, [%r2];
	st.shared.u32 	[%r4], %r153;
$L__BB0_37:
	add.s32 	%r184, %r184, 2;
$L__BB0_38:
	and.b32  	%r154, %r82, 1;
	setp.eq.b32 	%p22, %r154, 1;
	not.pred 	%p23, %p22;
	@%p23 bra 	$L__BB0_41;
	ld.shared.u32 	%r155, [%r2];
	add.s32 	%r156, %r184, %r3;
	shl.b32 	%r157, %r156, 2;
	add.s32 	%r159, %r93, %r157;
	ld.shared.u32 	%r160, [%r159];
	add.s32 	%r161, %r184, %r5;
	mad.lo.s32 	%r162, %r161, %r82, %r1;
	shl.b32 	%r163, %r162, 2;
	add.s32 	%r164, %r93, %r163;
	ld.shared.u32 	%r165, [%r164];
	add.s32 	%r81, %r165, %r160;
	setp.le.s32 	%p24, %r155, %r81;
	@%p24 bra 	$L__BB0_41;
	st.shared.u32 	[%r2], %r81;
	st.shared.u32 	[%r6], %r81;
	ld.shared.u32 	%r166, [%r2];
	st.shared.u32 	[%r4], %r166;
$L__BB0_41:
	ld.shared.u32 	%r167, [%r2];
	st.global.u32 	[%rd1], %r167;
	bar.sync 	0;
	ret;

}
	// .globl	_Z9FW_phase2Piiiii
.visible .entry _Z9FW_phase2Piiiii(
	.param .u64 .ptr .align 1 _Z9FW_phase2Piiiii_param_0,
	.param .u32 _Z9FW_phase2Piiiii_param_1,
	.param .u32 _Z9FW_phase2Piiiii_param_2,
	.param .u32 _Z9FW_phase2Piiiii_param_3,
	.param .u32 _Z9FW_phase2Piiiii_param_4
)
{
	.reg .pred 	%p<22>;
	.reg .b32 	%r<148>;
	.reg .b64 	%rd<9>;

	ld.param.u64 	%rd2, [_Z9FW_phase2Piiiii_param_0];
	ld.param.u32 	%r61, [_Z9FW_phase2Piiiii_param_1];
	ld.param.u32 	%r62, [_Z9FW_phase2Piiiii_param_2];
	ld.param.u32 	%r63, [_Z9FW_phase2Piiiii_param_3];
	mov.u32 	%r64, %ctaid.x;
	setp.ne.s32 	%p1, %r64, 1;
	@%p1 bra 	$L__BB1_2;
	mov.u32 	%r69, %ctaid.y;
	add.s32 	%r70, %r69, %r63;
	add.s32 	%r71, %r70, 1;
	div.s32 	%r72, %r62, %r61;
	rem.u32 	%r129, %r71, %r72;
	mov.u32 	%r130, %r63;
	bra.uni 	$L__BB1_3;
$L__BB1_2:
	mov.u32 	%r65, %ctaid.y;
	add.s32 	%r66, %r65, %r63;
	add.s32 	%r67, %r66, 1;
	div.s32 	%r68, %r62, %r61;
	rem.u32 	%r130, %r67, %r68;
	mov.u32 	%r129, %r63;
$L__BB1_3:
	cvta.to.global.u64 	%rd3, %rd2;
	mul.lo.s32 	%r73, %r63, %r61;
	mov.u32 	%r74, %tid.y;
	mov.u32 	%r5, %tid.x;
	mad.lo.s32 	%r75, %r129, %r61, %r74;
	mad.lo.s32 	%r76, %r130, %r61, %r5;
	mul.lo.s32 	%r77, %r75, %r62;
	add.s32 	%r78, %r77, %r76;
	mul.wide.s32 	%rd4, %r78, 4;
	add.s64 	%rd1, %rd3, %rd4;
	ld.global.u32 	%r79, [%rd1];
	mad.lo.s32 	%r80, %r61, %r74, %r5;
	shl.b32 	%r81, %r80, 2;
	mov.u32 	%r82, DS;
	add.s32 	%r6, %r82, %r81;
	st.shared.u32 	[%r6], %r79;
	add.s32 	%r83, %r73, %r5;
	add.s32 	%r84, %r83, %r77;
	mul.wide.s32 	%rd5, %r84, 4;
	add.s64 	%rd6, %rd3, %rd5;
	ld.global.u32 	%r85, [%rd6];
	add.s32 	%r86, %r61, %r74;
	mul.lo.s32 	%r7, %r86, %r61;
	add.s32 	%r87, %r7, %r5;
	shl.b32 	%r88, %r87, 2;
	add.s32 	%r8, %r82, %r88;
	st.shared.u32 	[%r8], %r85;
	add.s32 	%r89, %r73, %r74;
	mad.lo.s32 	%r90, %r89, %r62, %r76;
	mul.wide.s32 	%rd7, %r90, 4;
	add.s64 	%rd8, %rd3, %rd7;
	ld.global.u32 	%r91, [%rd8];
	add.s32 	%r92, %r86, %r61;
	mad.lo.s32 	%r93, %r92, %r61, %r5;
	shl.b32 	%r94, %r93, 2;
	add.s32 	%r9, %r82, %r94;
	st.shared.u32 	[%r9], %r91;
	bar.sync 	0;
	setp.lt.s32 	%p2, %r61, 1;
	@%p2 bra 	$L__BB1_37;
	and.b32  	%r10, %r61, 3;
	setp.lt.u32 	%p3, %r61, 4;
	mov.b32 	%r142, 0;
	@%p3 bra 	$L__BB1_29;
	and.b32  	%r142, %r61, 2147483644;
	ld.shared.u32 	%r141, [%r6];
	neg.s32 	%r133, %r142;
	shl.b32 	%r96, %r61, 3;
	or.b32  	%r97, %r96, 4;
	mul.lo.s32 	%r14, %r61, %r97;
	shl.b32 	%r98, %r5, 2;
	add.s32 	%r132, %r82, %r98;
	shl.b32 	%r16, %r61, 4;
	add.s32 	%r100, %r96, 8;
	mul.lo.s32 	%r17, %r61, %r100;
	add.s32 	%r101, %r96, 12;
	mul.lo.s32 	%r18, %r61, %r101;
	mul.lo.s32 	%r102, %r61, %r61;
	shl.b32 	%r19, %r102, 3;
	shl.b32 	%r103, %r7, 2;
	add.s32 	%r104, %r103, %r82;
	add.s32 	%r131, %r104, 8;
$L__BB1_6:
	ld.shared.u32 	%r105, [%r131+-8];
	add.s32 	%r106, %r132, %r19;
	ld.shared.u32 	%r107, [%r106];
	add.s32 	%r25, %r107, %r105;
	setp.le.s32 	%p4, %r141, %r25;
	@%p4 bra 	$L__BB1_11;
	setp.ne.s32 	%p5, %r63, %r129;
	st.shared.u32 	[%r6], %r25;
	mov.u32 	%r141, %r25;
	@%p5 bra 	$L__BB1_9;
	st.shared.u32 	[%r9], %r25;
	ld.shared.u32 	%r141, [%r6];
$L__BB1_9:
	setp.ne.s32 	%p6, %r63, %r130;
	@%p6 bra 	$L__BB1_11;
	st.shared.u32 	[%r8], %r141;
$L__BB1_11:
	ld.shared.u32 	%r108, [%r131+-4];
	add.s32 	%r109, %r132, %r14;
	ld.shared.u32 	%r110, [%r109];
	add.s32 	%r138, %r110, %r108;
	setp.gt.s32 	%p7, %r141, %r138;
	@%p7 bra 	$L__BB1_13;
	ld.shared.u32 	%r138, [%r6];
	bra.uni 	$L__BB1_17;
$L__BB1_13:
	setp.ne.s32 	%p8, %r63, %r129;
	st.shared.u32 	[%r6], %r138;
	@%p8 bra 	$L__BB1_15;
	st.shared.u32 	[%r9], %r138;
	ld.shared.u32 	%r138, [%r6];
$L__BB1_15:
	setp.ne.s32 	%p9, %r63, %r130;
	@%p9 bra 	$L__BB1_17;
	st.shared.u32 	[%r8], %r138;
$L__BB1_17:
	ld.shared.u32 	%r111, [%r131];
	add.s32 	%r112, %r132, %r17;
	ld.shared.u32 	%r113, [%r112];
	add.s32 	%r141, %r113, %r111;
	setp.gt.s32 	%p10, %r138, %r141;
	@%p10 bra 	$L__BB1_19;
	ld.shared.u32 	%r141, [%r6];
	bra.uni 	$L__BB1_23;
$L__BB1_19:
	setp.ne.s32 	%p11, %r63, %r129;
	st.shared.u32 	[%r6], %r141;
	@%p11 bra 	$L__BB1_21;
	st.shared.u32 	[%r9], %r141;
	ld.shared.u32 	%r141, [%r6];
$L__BB1_21:
	setp.ne.s32 	%p12, %r63, %r130;
	@%p12 bra 	$L__BB1_23;
	st.shared.u32 	[%r8], %r141;
$L__BB1_23:
	ld.shared.u32 	%r114, [%r131+4];
	add.s32 	%r115, %r132, %r18;
	ld.shared.u32 	%r116, [%r115];
	add.s32 	%r39, %r116, %r114;
	setp.le.s32 	%p13, %r141, %r39;
	@%p13 bra 	$L__BB1_28;
	setp.ne.s32 	%p14, %r63, %r129;
	st.shared.u32 	[%r6], %r39;
	@%p14 bra 	$L__BB1_26;
	st.shared.u32 	[%r9], %r39;
$L__BB1_26:
	setp.ne.s32 	%p15, %r63, %r130;
	mov.u32 	%r141, %r39;
	@%p15 bra 	$L__BB1_28;
	ld.shared.u32 	%r141, [%r6];
	st.shared.u32 	[%r8], %r141;
$L__BB1_28:
	add.s32 	%r133, %r133, 4;
	add.s32 	%r132, %r132, %r16;
	add.s32 	%r131, %r131, 16;
	setp.ne.s32 	%p16, %r133, 0;
	@%p16 bra 	$L__BB1_6;
$L__BB1_29:
	setp.eq.s32 	%p17, %r10, 0;
	@%p17 bra 	$L__BB1_37;
	ld.shared.u32 	%r147, [%r6];
	shl.b32 	%r117, %r61, 1;
	add.s32 	%r118, %r142, %r117;
	mul.lo.s32 	%r119, %r61, %r118;
	shl.b32 	%r120, %r119, 2;
	shl.b32 	%r121, %r5, 2;
	add.s32 	%r122, %r120, %r121;
	add.s32 	%r145, %r82, %r122;
	shl.b32 	%r48, %r61, 2;
	add.s32 	%r124, %r142, %r7;
	shl.b32 	%r125, %r124, 2;
	add.s32 	%r144, %r82, %r125;
	neg.s32 	%r143, %r10;
$L__BB1_31:
	.pragma "nounroll";
	ld.shared.u32 	%r126, [%r144];
	ld.shared.u32 	%r127, [%r145];
	add.s32 	%r55, %r127, %r126;
	setp.le.s32 	%p18, %r147, %r55;
	@%p18 bra 	$L__BB1_36;
	setp.ne.s32 	%p19, %r63, %r129;
	st.shared.u32 	[%r6], %r55;
	@%p19 bra 	$L__BB1_34;
	st.shared.u32 	[%r9], %r55;
$L__BB1_34:
	setp.ne.s32 	%p20, %r63, %r130;
	mov.u32 	%r147, %r55;
	@%p20 bra 	$L__BB1_36;
	ld.shared.u32 	%r147, [%r6];
	st.shared.u32 	[%r8], %r147;
$L__BB1_36:
	add.s32 	%r145, %r145, %r48;
	add.s32 	%r144, %r144, 4;
	add.s32 	%r143, %r143, 1;
	setp.ne.s32 	%p21, %r143, 0;
	@%p21 bra 	$L__BB1_31;
$L__BB1_37:
	ld.shared.u32 	%r128, [%r6];
	st.global.u32 	[%rd1], %r128;
	bar.sync 	0;
	ret;

}
	// .globl	_Z9FW_phase3Piiiiii
.visible .entry _Z9FW_phase3Piiiiii(
	.param .u64 .ptr .align 1 _Z9FW_phase3Piiiiii_param_0,
	.param .u32 _Z9FW_phase3Piiiiii_param_1,
	.param .u32 _Z9FW_phase3Piiiiii_param_2,
	.param .u32 _Z9FW_phase3Piiiiii_param_3,
	.param .u32 _Z9FW_phase3Piiiiii_param_4,
	.param .u32 _Z9FW_phase3Piiiiii_param_5
)
{
	.reg .pred 	%p<25>;
	.reg .b32 	%r<191>;
	.reg .b64 	%rd<9>;

	ld.param.u64 	%rd2, [_Z9FW_phase3Piiiiii_param_0];
	ld.param.u32 	%r72, [_Z9FW_phase3Piiiiii_param_1];
	ld.param.u32 	%r73, [_Z9FW_phase3Piiiiii_param_2];
	ld.param.u32 	%r74, [_Z9FW_phase3Piiiiii_param_3];
	ld.param.u32 	%r75, [_Z9FW_phase3Piiiiii_param_5];
	cvta.to.global.u64 	%rd3, %rd2;
	mov.u32 	%r76, %ctaid.x;
	add.s32 	%r77, %r75, %r76;
	mov.u32 	%r78, %ctaid.y;
	mul.lo.s32 	%r79, %r74, %r72;
	mov.u32 	%r80, %tid.y;
	mov.u32 	%r1, %tid.x;
	mad.lo.s32 	%r81, %r77, %r72, %r80;
	mad.lo.s32 	%r82, %r72, %r78, %r1;
	mul.lo.s32 	%r83, %r81, %r73;
	add.s32 	%r84, %r83, %r82;
	mul.wide.s32 	%rd4, %r84, 4;
	add.s64 	%rd1, %rd3, %rd4;
	ld.global.u32 	%r85, [%rd1];
	mad.lo.s32 	%r86, %r72, %r80, %r1;
	shl.b32 	%r87, %r86, 2;
	mov.u32 	%r88, DS;
	add.s32 	%r2, %r88, %r87;
	st.shared.u32 	[%r2], %r85;
	add.s32 	%r89, %r79, %r1;
	add.s32 	%r90, %r89, %r83;
	mul.wide.s32 	%rd5, %r90, 4;
	add.s64 	%rd6, %rd3, %rd5;
	ld.global.u32 	%r91, [%rd6];
	add.s32 	%r92, %r72, %r80;
	mul.lo.s32 	%r3, %r92, %r72;
	add.s32 	%r93, %r3, %r1;
	shl.b32 	%r94, %r93, 2;
	add.s32 	%r95, %r88, %r94;
	st.shared.u32 	[%r95], %r91;
	add.s32 	%r96, %r79, %r80;
	mad.lo.s32 	%r97, %r96, %r73, %r82;
	mul.wide.s32 	%rd7, %r97, 4;
	add.s64 	%rd8, %rd3, %rd7;
	ld.global.u32 	%r98, [%rd8];
	shl.b32 	%r4, %r72, 1;
	add.s32 	%r99, %r92, %r72;
	mad.lo.s32 	%r100, %r99, %r72, %r1;
	shl.b32 	%r101, %r100, 2;
	add.s32 	%r102, %r88, %r101;
	st.shared.u32 	[%r102], %r98;
	bar.sync 	0;
	setp.lt.s32 	%p1, %r72, 1;
	ld.shared.u32 	%r170, [%r2];
	@%p1 bra 	$L__BB2_41;
	and.b32  	%r6, %r72, 7;
	setp.lt.u32 	%p2, %r72, 8;
	mov.b32 	%r185, 0;
	@%p2 bra 	$L__BB2_20;
	and.b32  	%r185, %r72, 2147483640;
	neg.s32 	%r168, %r185;
	mul.lo.s32 	%r104, %r72, %r72;
	shl.b32 	%r105, %r104, 3;
	shl.b32 	%r106, %r1, 2;
	add.s32 	%r107, %r105, %r106;
	add.s32 	%r167, %r88, %r107;
	shl.b32 	%r10, %r72, 5;
	shl.b32 	%r109, %r3, 2;
	add.s32 	%r110, %r109, %r88;
	add.s32 	%r166, %r110, 16;
	shl.b32 	%r12, %r72, 2;
$L__BB2_3:
	.pragma "nounroll";
	ld.shared.u32 	%r111, [%r166+-16];
	ld.shared.u32 	%r112, [%r167];
	add.s32 	%r17, %r112, %r111;
	setp.le.s32 	%p3, %r170, %r17;
	@%p3 bra 	$L__BB2_5;
	st.shared.u32 	[%r2], %r17;
	mov.u32 	%r170, %r17;
$L__BB2_5:
	ld.shared.u32 	%r113, [%r166+-12];
	add.s32 	%r19, %r167, %r12;
	ld.shared.u32 	%r114, [%r19];
	add.s32 	%r20, %r114, %r113;
	setp.le.s32 	%p4, %r170, %r20;
	@%p4 bra 	$L__BB2_7;
	st.shared.u32 	[%r2], %r20;
	mov.u32 	%r170, %r20;
$L__BB2_7:
	ld.shared.u32 	%r115, [%r166+-8];
	add.s32 	%r22, %r19, %r12;
	ld.shared.u32 	%r116, [%r22];
	add.s32 	%r23, %r116, %r115;
	setp.le.s32 	%p5, %r170, %r23;
	@%p5 bra 	$L__BB2_9;
	st.shared.u32 	[%r2], %r23;
	mov.u32 	%r170, %r23;
$L__BB2_9:
	ld.shared.u32 	%r117, [%r166+-4];
	add.s32 	%r25, %r22, %r12;
	ld.shared.u32 	%r118, [%r25];
	add.s32 	%r26, %r118, %r117;
	setp.le.s32 	%p6, %r170, %r26;
	@%p6 bra 	$L__BB2_11;
	st.shared.u32 	[%r2], %r26;
	mov.u32 	%r170, %r26;
$L__BB2_11:
	ld.shared.u32 	%r119, [%r166];
	add.s32 	%r28, %r25, %r12;
	ld.shared.u32 	%r120, [%r28];
	add.s32 	%r29, %r120, %r119;
	setp.le.s32 	%p7, %r170, %r29;
	@%p7 bra 	$L__BB2_13;
	st.shared.u32 	[%r2], %r29;
	mov.u32 	%r170, %r29;
$L__BB2_13:
	ld.shared.u32 	%r121, [%r166+4];
	add.s32 	%r31, %r28, %r12;
	ld.shared.u32 	%r122, [%r31];
	add.s32 	%r32, %r122, %r121;
	setp.le.s32 	%p8, %r170, %r32;
	@%p8 bra 	$L__BB2_15;
	st.shared.u32 	[%r2], %r32;
	mov.u32 	%r170, %r32;
$L__BB2_15:
	ld.shared.u32 	%r123, [%r166+8];
	add.s32 	%r34, %r31, %r12;
	ld.shared.u32 	%r124, [%r34];
	add.s32 	%r35, %r124, %r123;
	setp.le.s32 	%p9, %r170, %r35;
	@%p9 bra 	$L__BB2_17;
	st.shared.u32 	[%r2], %r35;
	mov.u32 	%r170, %r35;
$L__BB2_17:
	ld.shared.u32 	%r125, [%r166+12];
	add.s32 	%r126, %r34, %r12;
	ld.shared.u32 	%r127, [%r126];
	add.s32 	%r37, %r127, %r125;
	setp.le.s32 	%p10, %r170, %r37;
	@%p10 bra 	$L__BB2_19;
	st.shared.u32 	[%r2], %r37;
	mov.u32 	%r170, %r37;
$L__BB2_19:
	add.s32 	%r168, %r168, 8;
	add.s32 	%r167, %r167, %r10;
	add.s32 	%r166, %r166, 32;
	setp.ne.s32 	%p11, %r168, 0;
	@%p11 bra 	$L__BB2_3;
$L__BB2_20:
	setp.eq.s32 	%p12, %r6, 0;
	@%p12 bra 	$L__BB2_41;
	and.b32  	%r44, %r72, 3;
	setp.lt.u32 	%p13, %r6, 4;
	@%p13 bra 	$L__BB2_31;
	add.s32 	%r128, %r185, %r3;
	shl.b32 	%r129, %r128, 2;
	add.s32 	%r45, %r88, %r129;
	ld.shared.u32 	%r131, [%r45];
	add.s32 	%r132, %r185, %r4;
	mad.lo.s32 	%r133, %r132, %r72, %r1;
	shl.b32 	%r134, %r133, 2;
	add.s32 	%r46, %r88, %r134;
	ld.shared.u32 	%r135, [%r46];
	add.s32 	%r47, %r135, %r131;
	setp.le.s32 	%p14, %r170, %r47;
	@%p14 bra 	$L__BB2_24;
	st.shared.u32 	[%r2], %r47;
	mov.u32 	%r170, %r47;
$L__BB2_24:
	ld.shared.u32 	%r136, [%r45+4];
	shl.b32 	%r49, %r72, 2;
	add.s32 	%r50, %r46, %r49;
	ld.shared.u32 	%r137, [%r50];
	add.s32 	%r51, %r137, %r136;
	setp.le.s32 	%p15, %r170, %r51;
	@%p15 bra 	$L__BB2_26;
	st.shared.u32 	[%r2], %r51;
	mov.u32 	%r170, %r51;
$L__BB2_26:
	ld.shared.u32 	%r138, [%r45+8];
	add.s32 	%r53, %r50, %r49;
	ld.shared.u32 	%r139, [%r53];
	add.s32 	%r54, %r139, %r138;
	setp.le.s32 	%p16, %r170, %r54;
	@%p16 bra 	$L__BB2_28;
	st.shared.u32 	[%r2], %r54;
	mov.u32 	%r170, %r54;
$L__BB2_28:
	ld.shared.u32 	%r140, [%r45+12];
	add.s32 	%r141, %r53, %r49;
	ld.shared.u32 	%r142, [%r141];
	add.s32 	%r56, %r142, %r140;
	setp.le.s32 	%p17, %r170, %r56;
	@%p17 bra 	$L__BB2_30;
	st.shared.u32 	[%r2], %r56;
	mov.u32 	%r170, %r56;
$L__BB2_30:
	add.s32 	%r185, %r185, 4;
$L__BB2_31:
	setp.eq.s32 	%p18, %r44, 0;
	@%p18 bra 	$L__BB2_41;
	setp.eq.s32 	%p19, %r44, 1;
	@%p19 bra 	$L__BB2_38;
	add.s32 	%r143, %r185, %r3;
	shl.b32 	%r144, %r143, 2;
	add.s32 	%r61, %r88, %r144;
	ld.shared.u32 	%r146, [%r61];
	add.s32 	%r147, %r185, %r4;
	mad.lo.s32 	%r148, %r147, %r72, %r1;
	shl.b32 	%r149, %r148, 2;
	add.s32 	%r62, %r88, %r149;
	ld.shared.u32 	%r150, [%r62];
	add.s32 	%r63, %r150, %r146;
	setp.le.s32 	%p20, %r170, %r63;
	@%p20 bra 	$L__BB2_35;
	st.shared.u32 	[%r2], %r63;
	mov.u32 	%r170, %r63;
$L__BB2_35:
	ld.shared.u32 	%r151, [%r61+4];
	shl.b32 	%r152, %r72, 2;
	add.s32 	%r153, %r62, %r152;
	ld.shared.u32 	%r154, [%r153];
	add.s32 	%r65, %r154, %r151;
	setp.le.s32 	%p21, %r170, %r65;
	@%p21 bra 	$L__BB2_37;
	st.shared.u32 	[%r2], %r65;
	mov.u32 	%r170, %r65;
$L__BB2_37:
	add.s32 	%r185, %r185, 2;
$L__BB2_38:
	and.b32  	%r155, %r72, 1;
	setp.eq.b32 	%p22, %r155, 1;
	not.pred 	%p23, %p22;
	@%p23 bra 	$L__BB2_41;
	add.s32 	%r156, %r185, %r3;
	shl.b32 	%r157, %r156, 2;
	add.s32 	%r159, %r88, %r157;
	ld.shared.u32 	%r160, [%r159];
	add.s32 	%r161, %r185, %r4;
	mad.lo.s32 	%r162, %r161, %r72, %r1;
	shl.b32 	%r163, %r162, 2;
	add.s32 	%r164, %r88, %r163;
	ld.shared.u32 	%r165, [%r164];
	add.s32 	%r70, %r165, %r160;
	setp.le.s32 	%p24, %r170, %r70;
	@%p24 bra 	$L__BB2_41;
	st.shared.u32 	[%r2], %r70;
	mov.u32 	%r170, %r70;
$L__BB2_41:
	st.global.u32 	[%rd1], %r170;
	bar.sync 	0;
	ret;

}


// ===== COMPILED SASS (sm_100) =====

	.target	sm_100

	.elftype	@"ET_EXEC"


//--------------------- .note.nv.tkinfo           --------------------------
	.section	.note.nv.tkinfo,"",@"SHT_NOTE"
	.sectionflags	@"SHF_NOTE_NV_TKINFO"
	.tkinfo
        /*0018*/ 	.word	0x00000002
        /*0030*/ 	.string	""
        /*0030*/ 	.string	"ptxas"
        /*0030*/ 	.string	"Cuda compilation tools, release 13.0, V13.0.88"
        /*0030*/ 	.string	"Build cuda_13.0.r13.0/compiler.36424714_0"
        /*0030*/ 	.string	"-arch sm_100 -m 64 "



//--------------------- .note.nv.cuinfo           --------------------------
	.section	.note.nv.cuinfo,"",@"SHT_NOTE"
	.sectionflags	@"SHF_NOTE_NV_CUINFO"
        /*0018*/ 	.short	0x0002
        /*001a*/ 	.short	0x0064
        /*001c*/ 	.short	0x0082
	.zero		2


//--------------------- .nv.info                  --------------------------
	.section	.nv.info,"",@"SHT_CUDA_INFO"
	.align	4


	//----- nvinfo : EIATTR_REGCOUNT
	.align		4
        /*0000*/ 	.byte	0x04, 0x2f
        /*0002*/ 	.short	(.L_1 - .L_0)
	.align		4
.L_0:
        /*0004*/ 	.word	index@(_Z9FW_phase1Piiiii)
        /*0008*/ 	.word	0x00000018


	//----- nvinfo : EIATTR_FRAME_SIZE
	.align		4
.L_1:
        /*000c*/ 	.byte	0x04, 0x11
        /*000e*/ 	.short	(.L_3 - .L_2)
	.align		4
.L_2:
        /*0010*/ 	.word	index@(_Z9FW_phase1Piiiii)
        /*0014*/ 	.word	0x00000000


	//----- nvinfo : EIATTR_REGCOUNT
	.align		4
.L_3:
        /*0018*/ 	.byte	0x04, 0x2f
        /*001a*/ 	.short	(.L_5 - .L_4)
	.align		4
.L_4:
        /*001c*/ 	.word	index@(_Z9FW_phase2Piiiii)
        /*0020*/ 	.word	0x0000001c


	//----- nvinfo : EIATTR_FRAME_SIZE
	.align		4
.L_5:
        /*0024*/ 	.byte	0x04, 0x11
        /*0026*/ 	.short	(.L_7 - .L_6)
	.align		4
.L_6:
        /*0028*/ 	.word	index@(_Z9FW_phase2Piiiii)
        /*002c*/ 	.word	0x00000000


	//----- nvinfo : EIATTR_REGCOUNT
	.align		4
.L_7:
        /*0030*/ 	.byte	0x04, 0x2f
        /*0032*/ 	.short	(.L_9 - .L_8)
	.align		4
.L_8:
        /*0034*/ 	.word	index@(_Z9FW_phase3Piiiiii)
        /*0038*/ 	.word	0x00000017


	//----- nvinfo : EIATTR_FRAME_SIZE
	.align		4
.L_9:
        /*003c*/ 	.byte	0x04, 0x11
        /*003e*/ 	.short	(.L_11 - .L_10)
	.align		4
.L_10:
        /*0040*/ 	.word	index@(_Z9FW_phase3Piiiiii)
        /*0044*/ 	.word	0x00000000


	//----- nvinfo : EIATTR_MIN_STACK_SIZE
	.align		4
.L_11:
        /*0048*/ 	.byte	0x04, 0x12
        /*004a*/ 	.short	(.L_13 - .L_12)
	.align		4
.L_12:
        /*004c*/ 	.word	index@(_Z9FW_phase3Piiiiii)
        /*0050*/ 	.word	0x00000000


	//----- nvinfo : EIATTR_MIN_STACK_SIZE
	.align		4
.L_13:
        /*0054*/ 	.byte	0x04, 0x12
        /*0056*/ 	.short	(.L_15 - .L_14)
	.align		4
.L_14:
        /*0058*/ 	.word	index@(_Z9FW_phase2Piiiii)
        /*005c*/ 	.word	0x00000000


	//----- nvinfo : EIATTR_MIN_STACK_SIZE
	.align		4
.L_15:
        /*0060*/ 	.byte	0x04, 0x12
        /*0062*/ 	.short	(.L_17 - .L_16)
	.align		4
.L_16:
        /*0064*/ 	.word	index@(_Z9FW_phase1Piiiii)
        /*0068*/ 	.word	0x00000000
.L_17:


//--------------------- .nv.compat                --------------------------
	.section	.nv.compat,"",@"SHT_CUDA_COMPAT_INFO"
	.align	4
        /*0000*/ 	.byte	0x02, 0x09, 0x00, 0x00, 0x02, 0x02, 0x01, 0x00, 0x02, 0x05, 0x05, 0x00, 0x03, 0x07, 0x01, 0x01
        /*0010*/ 	.byte	0x02, 0x03, 0x00, 0x00, 0x02, 0x06, 0x01, 0x00, 0x04, 0x0b, 0x08, 0x00, 0x09, 0x00, 0x00, 0x00
        /*0020*/ 	.byte	0x00, 0x00, 0x00, 0x00


//--------------------- .nv.info._Z9FW_phase3Piiiiii --------------------------
	.section	.nv.info._Z9FW_phase3Piiiiii,"",@"SHT_CUDA_INFO"
	.sectionflags	@""
	.align	4


	//----- nvinfo : EIATTR_CUDA_API_VERSION
	.align		4
        /*0000*/ 	.byte	0x04, 0x37
        /*0002*/ 	.short	(.L_19 - .L_18)
.L_18:
        /*0004*/ 	.word	0x00000082


	//----- nvinfo : EIATTR_KPARAM_INFO
	.align		4
.L_19:
        /*0008*/ 	.byte	0x04, 0x17
        /*000a*/ 	.short	(.L_21 - .L_20)
.L_20:
        /*000c*/ 	.word	0x00000000
        /*0010*/ 	.short	0x0005
        /*0012*/ 	.short	0x0018
        /*0014*/ 	.byte	0x00, 0xf0, 0x11, 0x00


	//----- nvinfo : EIATTR_KPARAM_INFO
	.align		4
.L_21:
        /*0018*/ 	.byte	0x04, 0x17
        /*001a*/ 	.short	(.L_23 - .L_22)
.L_22:
        /*001c*/ 	.word	0x00000000
        /*0020*/ 	.short	0x0004
        /*0022*/ 	.short	0x0014
        /*0024*/ 	.byte	0x00, 0xf0, 0x11, 0x00


	//----- nvinfo : EIATTR_KPARAM_INFO
	.align		4
.L_23:
        /*0028*/ 	.byte	0x04, 0x17
        /*002a*/ 	.short	(.L_25 - .L_24)
.L_24:
        /*002c*/ 	.word	0x00000000
        /*0030*/ 	.short	0x0003
        /*0032*/ 	.short	0x0010
        /*0034*/ 	.byte	0x00, 0xf0, 0x11, 0x00


	//----- nvinfo : EIATTR_KPARAM_INFO
	.align		4
.L_25:
        /*0038*/ 	.byte	0x04, 0x17
        /*003a*/ 	.short	(.L_27 - .L_26)
.L_26:
        /*003c*/ 	.word	0x00000000
        /*0040*/ 	.short	0x0002
        /*0042*/ 	.short	0x000c
        /*0044*/ 	.byte	0x00, 0xf0, 0x11, 0x00


	//----- nvinfo : EIATTR_KPARAM_INFO
	.align		4
.L_27:
        /*0048*/ 	.byte	0x04, 0x17
        /*004a*/ 	.short	(.L_29 - .L_28)
.L_28:
        /*004c*/ 	.word	0x00000000
        /*0050*/ 	.short	0x0001
        /*0052*/ 	.short	0x0008
        /*0054*/ 	.byte	0x00, 0xf0, 0x11, 0x00


	//----- nvinfo : EIATTR_KPARAM_INFO
	.align		4
.L_29:
        /*0058*/ 	.byte	0x04, 0x17
        /*005a*/ 	.short	(.L_31 - .L_30)
.L_30:
        /*005c*/ 	.word	0x00000000
        /*0060*/ 	.short	0x0000
        /*0062*/ 	.short	0x0000
        /*0064*/ 	.byte	0x00, 0xf5, 0x21, 0x00


	//----- nvinfo : EIATTR_SPARSE_MMA_MASK
	.align		4
.L_31:
        /*0068*/ 	.byte	0x03, 0x50
        /*006a*/ 	.short	0x0000


	//----- nvinfo : EIATTR_MAXREG_COUNT
	.align		4
        /*006c*/ 	.byte	0x03, 0x1b
        /*006e*/ 	.short	0x00ff


	//----- nvinfo : EIATTR_NUM_BARRIERS
	.align		4
        /*0070*/ 	.byte	0x02, 0x4c
        /*0072*/ 	.byte	0x01
	.zero		1


	//----- nvinfo : EIATTR_MERCURY_ISA_VERSION
	.align		4
        /*0074*/ 	.byte	0x03, 0x5f
        /*0076*/ 	.short	0x0101


	//----- nvinfo : EIATTR_VRC_CTA_INIT_COUNT
	.align		4
        /*0078*/ 	.byte	0x02, 0x4a
	.zero		1
	.zero		1


	//----- nvinfo : EIATTR_EXIT_INSTR_OFFSETS
	.align		4
        /*007c*/ 	.byte	0x04, 0x1c
        /*007e*/ 	.short	(.L_33 - .L_32)


	//   ....[0]....
.L_32:
        /*0080*/ 	.word	0x00000c20


	//----- nvinfo : EIATTR_CBANK_PARAM_SIZE
	.align		4
.L_33:
        /*0084*/ 	.byte	0x03, 0x19
        /*0086*/ 	.short	0x001c


	//----- nvinfo : EIATTR_PARAM_CBANK
	.align		4
        /*0088*/ 	.byte	0x04, 0x0a
        /*008a*/ 	.short	(.L_35 - .L_34)
	.align		4
.L_34:
        /*008c*/ 	.word	index@(.nv.constant0._Z9FW_phase3Piiiiii)
        /*0090*/ 	.short	0x0380
        /*0092*/ 	.short	0x001c


	//----- nvinfo : EIATTR_SW_WAR
	.align		4
.L_35:
        /*0094*/ 	.byte	0x04, 0x36
        /*0096*/ 	.short	(.L_37 - .L_36)
.L_36:
        /*0098*/ 	.word	0x00000008
.L_37:


//--------------------- .nv.info._Z9FW_phase2Piiiii --------------------------
	.section	.nv.info._Z9FW_phase2Piiiii,"",@"SHT_CUDA_INFO"
	.sectionflags	@""
	.align	4


	//----- nvinfo : EIATTR_CUDA_API_VERSION
	.align		4
        /*0000*/ 	.byte	0x04, 0x37
        /*0002*/ 	.short	(.L_39 - .L_38)
.L_38:
        /*0004*/ 	.word	0x00000082


	//----- nvinfo : EIATTR_KPARAM_INFO
	.align		4
.L_39:
        /*0008*/ 	.byte	0x04, 0x17
        /*000a*/ 	.short	(.L_41 - .L_40)
.L_40:
        /*000c*/ 	.word	0x00000000
        /*0010*/ 	.short	0x0004
        /*0012*/ 	.short	0x0014
        /*0014*/ 	.byte	0x00, 0xf0, 0x11, 0x00


	//----- nvinfo : EIATTR_KPARAM_INFO
	.align		4
.L_41:
        /*0018*/ 	.byte	0x04, 0x17
        /*001a*/ 	.short	(.L_43 - .L_42)
.L_42:
        /*001c*/ 	.word	0x00000000
        /*0020*/ 	.short	0x0003
        /*0022*/ 	.short	0x0010
        /*0024*/ 	.byte	0x00, 0xf0, 0x11, 0x00


	//----- nvinfo : EIATTR_KPARAM_INFO
	.align		4
.L_43:
        /*0028*/ 	.byte	0x04, 0x17
        /*002a*/ 	.short	(.L_45 - .L_44)
.L_44:
        /*002c*/ 	.word	0x00000000
        /*0030*/ 	.short	0x0002
        /*0032*/ 	.short	0x000c
        /*0034*/ 	.byte	0x00, 0xf0, 0x11, 0x00


	//----- nvinfo : EIATTR_KPARAM_INFO
	.align		4
.L_45:
        /*0038*/ 	.byte	0x04, 0x17
        /*003a*/ 	.short	(.L_47 - .L_46)
.L_46:
        /*003c*/ 	.word	0x00000000
        /*0040*/ 	.short	0x0001
        /*0042*/ 	.short	0x0008
        /*0044*/ 	.byte	0x00, 0xf0, 0x11, 0x00


	//----- nvinfo : EIATTR_KPARAM_INFO
	.align		4
.L_47:
        /*0048*/ 	.byte	0x04, 0x17
        /*004a*/ 	.short	(.L_49 - .L_48)
.L_48:
        /*004c*/ 	.word	0x00000000
        /*0050*/ 	.short	0x0000
        /*0052*/ 	.short	0x0000
        /*0054*/ 	.byte	0x00, 0xf5, 0x21, 0x00


	//----- nvinfo : EIATTR_SPARSE_MMA_MASK
	.align		4
.L_49:
        /*0058*/ 	.byte	0x03, 0x50
        /*005a*/ 	.short	0x0000


	//----- nvinfo : EIATTR_MAXREG_COUNT
	.align		4
        /*005c*/ 	.byte	0x03, 0x1b
        /*005e*/ 	.short	0x00ff


	//----- nvinfo : EIATTR_NUM_BARRIERS
	.align		4
        /*0060*/ 	.byte	0x02, 0x4c
        /*0062*/ 	.byte	0x01
	.zero		1


	//----- nvinfo : EIATTR_MERCURY_ISA_VERSION
	.align		4
        /*0064*/ 	.byte	0x03, 0x5f
        /*0066*/ 	.short	0x0101


	//----- nvinfo : EIATTR_VRC_CTA_INIT_COUNT
	.align		4
        /*0068*/ 	.byte	0x02, 0x4a
	.zero		1
	.zero		1


	//----- nvinfo : EIATTR_EXIT_INSTR_OFFSETS
	.align		4
        /*006c*/ 	.byte	0x04, 0x1c
        /*006e*/ 	.short	(.L_51 - .L_50)


	//   ....[0]....
.L_50:
        /*0070*/ 	.word	0x00000fc0


	//----- nvinfo : EIATTR_CRS_STACK_SIZE
	.align		4
.L_51:
        /*0074*/ 	.byte	0x04, 0x1e
        /*0076*/ 	.short	(.L_53 - .L_52)
.L_52:
        /*0078*/ 	.word	0x00000000


	//----- nvinfo : EIATTR_CBANK_PARAM_SIZE
	.align		4
.L_53:
        /*007c*/ 	.byte	0x03, 0x19
        /*007e*/ 	.short	0x0018


	//----- nvinfo : EIATTR_PARAM_CBANK
	.align		4
        /*0080*/ 	.byte	0x04, 0x0a
        /*0082*/ 	.short	(.L_55 - .L_54)
	.align		4
.L_54:
        /*0084*/ 	.word	index@(.nv.constant0._Z9FW_phase2Piiiii)
        /*0088*/ 	.short	0x0380
        /*008a*/ 	.short	0x0018


	//----- nvinfo : EIATTR_SW_WAR
	.align		4
.L_55:
        /*008c*/ 	.byte	0x04, 0x36
        /*008e*/ 	.short	(.L_57 - .L_56)
.L_56:
        /*0090*/ 	.word	0x00000008
.L_57:


//--------------------- .nv.info._Z9FW_phase1Piiiii --------------------------
	.section	.nv.info._Z9FW_phase1Piiiii,"",@"SHT_CUDA_INFO"
	.sectionflags	@""
	.align	4


	//----- nvinfo : EIATTR_CUDA_API_VERSION
	.align		4
        /*0000*/ 	.byte	0x04, 0x37
        /*0002*/ 	.short	(.L_59 - .L_58)
.L_58:
        /*0004*/ 	.word	0x00000082


	//----- nvinfo : EIATTR_KPARAM_INFO
	.align		4
.L_59:
        /*0008*/ 	.byte	0x04, 0x17
        /*000a*/ 	.short	(.L_61 - .L_60)
.L_60:
        /*000c*/ 	.word	0x00000000
        /*0010*/ 	.short	0x0004
        /*0012*/ 	.short	0x0014
        /*0014*/ 	.byte	0x00, 0xf0, 0x11, 0x00


	//----- nvinfo : EIATTR_KPARAM_INFO
	.align		4
.L_61:
        /*0018*/ 	.byte	0x04, 0x17
        /*001a*/ 	.short	(.L_63 - .L_62)
.L_62:
        /*001c*/ 	.word	0x00000000
        /*0020*/ 	.short	0x0003
        /*0022*/ 	.short	0x0010
        /*0024*/ 	.byte	0x00, 0xf0, 0x11, 0x00


	//----- nvinfo : EIATTR_KPARAM_INFO
	.align		4
.L_63:
        /*0028*/ 	.byte	0x04, 0x17
        /*002a*/ 	.short	(.L_65 - .L_64)
.L_64:
        /*002c*/ 	.word	0x00000000
        /*0030*/ 	.short	0x0002
        /*0032*/ 	.short	0x000c
        /*0034*/ 	.byte	0x00, 0xf0, 0x11, 0x00


	//----- nvinfo : EIATTR_KPARAM_INFO
	.align		4
.L_65:
        /*0038*/ 	.byte	0x04, 0x17
        /*003a*/ 	.short	(.L_67 - .L_66)
.L_66:
        /*003c*/ 	.word	0x00000000
        /*0040*/ 	.short	0x0001
        /*0042*/ 	.short	0x0008
        /*0044*/ 	.byte	0x00, 0xf0, 0x11, 0x00


	//----- nvinfo : EIATTR_KPARAM_INFO
	.align		4
.L_67:
        /*0048*/ 	.byte	0x04, 0x17
        /*004a*/ 	.short	(.L_69 - .L_68)
.L_68:
        /*004c*/ 	.word	0x00000000
        /*0050*/ 	.short	0x0000
        /*0052*/ 	.short	0x0000
        /*0054*/ 	.byte	0x00, 0xf5, 0x21, 0x00


	//----- nvinfo : EIATTR_SPARSE_MMA_MASK
	.align		4
.L_69:
        /*0058*/ 	.byte	0x03, 0x50
        /*005a*/ 	.short	0x0000


	//----- nvinfo : EIATTR_MAXREG_COUNT
	.align		4
        /*005c*/ 	.byte	0x03, 0x1b
        /*005e*/ 	.short	0x00ff


	//----- nvinfo : EIATTR_NUM_BARRIERS
	.align		4
        /*0060*/ 	.byte	0x02, 0x4c
        /*0062*/ 	.byte	0x01
	.zero		1


	//----- nvinfo : EIATTR_MERCURY_ISA_VERSION
	.align		4
        /*0064*/ 	.byte	0x03, 0x5f
        /*0066*/ 	.short	0x0101


	//----- nvinfo : EIATTR_VRC_CTA_INIT_COUNT
	.align		4
        /*0068*/ 	.byte	0x02, 0x4a
	.zero		1
	.zero		1


	//----- nvinfo : EIATTR_EXIT_INSTR_OFFSETS
	.align		4
        /*006c*/ 	.byte	0x04, 0x1c
        /*006e*/ 	.short	(.L_71 - .L_70)


	//   ....[0]....
.L_70:
        /*0070*/ 	.word	0x00000d80


	//----- nvinfo : EIATTR_CBANK_PARAM_SIZE
	.align		4
.L_71:
        /*0074*/ 	.byte	0x03, 0x19
        /*0076*/ 	.short	0x0018


	//----- nvinfo : EIATTR_PARAM_CBANK
	.align		4
        /*0078*/ 	.byte	0x04, 0x0a
        /*007a*/ 	.short	(.L_73 - .L_72)
	.align		4
.L_72:
        /*007c*/ 	.word	index@(.nv.constant0._Z9FW_phase1Piiiii)
        /*0080*/ 	.short	0x0380
        /*0082*/ 	.short	0x0018


	//----- nvinfo : EIATTR_SW_WAR
	.align		4
.L_73:
        /*0084*/ 	.byte	0x04, 0x36
        /*0086*/ 	.short	(.L_75 - .L_74)
.L_74:
        /*0088*/ 	.word	0x00000008
.L_75:


//--------------------- .nv.callgraph             --------------------------
	.section	.nv.callgraph,"",@"SHT_CUDA_CALLGRAPH"
	.align	4
	.sectionentsize	8
	.align		4
        /*0000*/ 	.word	0x00000000
	.align		4
        /*0004*/ 	.word	0xffffffff
	.align		4
        /*0008*/ 	.word	0x00000000
	.align		4
        /*000c*/ 	.word	0xfffffffe
	.align		4
        /*0010*/ 	.word	0x00000000
	.align		4
        /*0014*/ 	.word	0xfffffffd
	.align		4
        /*0018*/ 	.word	0x00000000
	.align		4
        /*001c*/ 	.word	0xfffffffc


//--------------------- .text._Z9FW_phase3Piiiiii --------------------------
	.section	.text._Z9FW_phase3Piiiiii,"ax",@progbits
	.align	128
        .global         _Z9FW_phase3Piiiiii
        .type           _Z9FW_phase3Piiiiii,@function
        .size           _Z9FW_phase3Piiiiii,(.L_x_29 - _Z9FW_phase3Piiiiii)
        .other          _Z9FW_phase3Piiiiii,@"STO_CUDA_ENTRY STV_DEFAULT"
_Z9FW_phase3Piiiiii:
.text._Z9FW_phase3Piiiiii:
[----:B------:R-:W-:Y:S01]  /*0000*/  LDC R1, c[0x0][0x37c] ;  /* 0x0000df00ff017b82 */ /* 0x000fe20000000800 */
[----:B------:R-:W0:Y:S07]  /*0010*/  S2R R12, SR_TID.Y ;  /* 0x00000000000c7919 */ /* 0x000e2e0000002200 */
[----:B------:R-:W1:Y:S01]  /*0020*/  S2UR UR4, SR_CTAID.X ;  /* 0x00000000000479c3 */ /* 0x000e620000002500 */
[----:B------:R-:W1:Y:S01]  /*0030*/  LDCU UR5, c[0x0][0x398] ;  /* 0x00007300ff0577ac */ /* 0x000e620008000800 */
[----:B------:R-:W2:Y:S01]  /*0040*/  S2R R0, SR_TID.X ;  /* 0x0000000000007919 */ /* 0x000ea20000002100 */
[----:B------:R-:W3:Y:S05]  /*0050*/  LDCU.64 UR10, c[0x0][0x388] ;  /* 0x00007100ff0a77ac */ /* 0x000eea0008000a00 */
[----:B------:R-:W2:Y:S01]  /*0060*/  S2UR UR8, SR_CTAID.Y ;  /* 0x00000000000879c3 */ /* 0x000ea20000002600 */
[----:B------:R-:W4:Y:S01]  /*0070*/  LDCU UR9, c[0x0][0x390] ;  /* 0x00007200ff0977ac */ /* 0x000f220008000800 */
[----:B------:R-:W5:Y:S06]  /*0080*/  LDCU.64 UR6, c[0x0][0x358] ;  /* 0x00006b00ff0677ac */ /* 0x000f6c0008000a00 */
[----:B------:R-:W5:Y:S01]  /*0090*/  LDC.64 R10, c[0x0][0x380] ;  /* 0x0000e000ff0a7b82 */ /* 0x000f620000000a00 */
[----:B---3--:R-:W-:Y:S01]  /*00a0*/  IMAD.U32 R5, RZ, RZ, UR10 ;  /* 0x0000000aff057e24 */ /* 0x008fe2000f8e00ff */
[----:B-1----:R-:W-:-:S06]  /*00b0*/  UIADD3 UR4, UPT, UPT, UR4, UR5, URZ ;  /* 0x0000000504047290 */ /* 0x002fcc000fffe0ff */
[C-C-:B0-----:R-:W-:Y:S02]  /*00c0*/  IMAD R2, R5.reuse, UR4, R12.reuse ;  /* 0x0000000405027c24 */ /* 0x141fe4000f8e020c */
[C---:B----4-:R-:W-:Y:S02]  /*00d0*/  IMAD R4, R5.reuse, UR9, R12 ;  /* 0x0000000905047c24 */ /* 0x050fe4000f8e020c */
[C-C-:B--2---:R-:W-:Y:S02]  /*00e0*/  IMAD R3, R5.reuse, UR8, R0.reuse ;  /* 0x0000000805037c24 */ /* 0x144fe4000f8e0200 */
[----:B------:R-:W-:Y:S02]  /*00f0*/  IMAD R9, R5, UR9, R0 ;  /* 0x0000000905097c24 */ /* 0x000fe4000f8e0200 */
[C---:B------:R-:W-:Y:S02]  /*0100*/  IMAD R7, R2.reuse, UR11, R3 ;  /* 0x0000000b02077c24 */ /* 0x040fe4000f8e0203 */
[----:B------:R-:W-:-:S02]  /*0110*/  IMAD R9, R2, UR11, R9 ;  /* 0x0000000b02097c24 */ /* 0x000fc4000f8e0209 */
[----:B------:R-:W-:Y:S02]  /*0120*/  IMAD R13, R4, UR11, R3 ;  /* 0x0000000b040d7c24 */ /* 0x000fe4000f8e0203 */
[----:B-----5:R-:W-:-:S04]  /*0130*/  IMAD.WIDE R2, R7, 0x4, R10 ;  /* 0x0000000407027825 */ /* 0x020fc800078e020a */
[----:B------:R-:W-:-:S04]  /*0140*/  IMAD.WIDE R8, R9, 0x4, R10 ;  /* 0x0000000409087825 */ /* 0x000fc800078e020a */
[----:B------:R-:W-:Y:S02]  /*0150*/  IMAD.WIDE R10, R13, 0x4, R10 ;  /* 0x000000040d0a7825 */ /* 0x000fe400078e020a */
[----:B------:R-:W2:Y:S04]  /*0160*/  LDG.E R13, desc[UR6][R2.64] ;  /* 0x00000006020d7981 */ /* 0x000ea8000c1e1900 */
[----:B------:R-:W3:Y:S04]  /*0170*/  LDG.E R8, desc[UR6][R8.64] ;  /* 0x0000000608087981 */ /* 0x000ee8000c1e1900 */
[----:B------:R0:W4:Y:S01]  /*0180*/  LDG.E R10, desc[UR6][R10.64] ;  /* 0x000000060a0a7981 */ /* 0x000122000c1e1900 */
[----:B------:R-:W1:Y:S01]  /*0190*/  S2UR UR5, SR_CgaCtaId ;  /* 0x00000000000579c3 */ /* 0x000e620000008800 */
[----:B------:R-:W-:Y:S01]  /*01a0*/  IMAD.IADD R4, R12, 0x1, R5 ;  /* 0x000000010c047824 */ /* 0x000fe200078e0205 */
[----:B------:R-:W-:Y:S01]  /*01b0*/  UMOV UR4, 0x400 ;  /* 0x0000040000047882 */ /* 0x000fe20000000000 */
[----:B------:R-:W-:-:S02]  /*01c0*/  ISETP.GE.AND P0, PT, R5, 0x1, PT ;  /* 0x000000010500780c */ /* 0x000fc40003f06270 */
[CC--:B------:R-:W-:Y:S01]  /*01d0*/  IMAD R7, R4.reuse, R5.reuse, RZ ;  /* 0x0000000504077224 */ /* 0x0c0fe200078e02ff */
[-C--:B------:R-:W-:Y:S01]  /*01e0*/  IADD3 R6, PT, PT, R4, R5.reuse, RZ ;  /* 0x0000000504067210 */ /* 0x080fe20007ffe0ff */
[----:B------:R-:W-:-:S04]  /*01f0*/  IMAD R4, R12, R5, R0 ;  /* 0x000000050c047224 */ /* 0x000fc800078e0200 */
[--C-:B------:R-:W-:Y:S02]  /*0200*/  IMAD R12, R6, R5, R0.reuse ;  /* 0x00000005060c7224 */ /* 0x100fe400078e0200 */
[----:B------:R-:W-:Y:S01]  /*0210*/  IMAD.IADD R6, R7, 0x1, R0 ;  /* 0x0000000107067824 */ /* 0x000fe200078e0200 */
[----:B-1----:R-:W-:-:S06]  /*0220*/  ULEA UR4, UR5, UR4, 0x18 ;  /* 0x0000000405047291 */ /* 0x002fcc000f8ec0ff */
[----:B------:R-:W-:Y:S02]  /*0230*/  LEA R4, R4, UR4, 0x2 ;  /* 0x0000000404047c11 */ /* 0x000fe4000f8e10ff */
[----:B0-----:R-:W-:Y:S02]  /*0240*/  LEA R11, R6, UR4, 0x2 ;  /* 0x00000004060b7c11 */ /* 0x001fe4000f8e10ff */
[----:B------:R-:W-:Y:S01]  /*0250*/  LEA R15, R12, UR4, 0x2 ;  /* 0x000000040c0f7c11 */ /* 0x000fe2000f8e10ff */
[----:B--2---:R0:W-:Y:S04]  /*0260*/  STS [R4], R13 ;  /* 0x0000000d04007388 */ /* 0x0041e80000000800 */
[----:B---3--:R0:W-:Y:S04]  /*0270*/  STS [R11], R8 ;  /* 0x000000080b007388 */ /* 0x0081e80000000800 */
[----:B----4-:R0:W-:Y:S01]  /*0280*/  STS [R15], R10 ;  /* 0x0000000a0f007388 */ /* 0x0101e20000000800 */
[----:B------:R-:W-:Y:S06]  /*0290*/  BAR.SYNC.DEFER_BLOCKING 0x0 ;  /* 0x0000000000007b1d */ /* 0x000fec0000010000 */
[----:B------:R0:W1:Y:S01]  /*02a0*/  LDS R9, [R4] ;  /* 0x0000000004097984 */ /* 0x0000620000000800 */
[----:B------:R-:W-:Y:S05]  /*02b0*/  @!P0 BRA `(.L_x_0) ;  /* 0x0000000800508947 */ /* 0x000fea0003800000 */
[C---:B------:R-:W-:Y:S01]  /*02c0*/  ISETP.GE.U32.AND P1, PT, R5.reuse, 0x8, PT ;  /* 0x000000080500780c */ /* 0x040fe20003f26070 */
[----:B------:R-:W-:Y:S01]  /*02d0*/  IMAD.MOV.U32 R6, RZ, RZ, RZ ;  /* 0x000000ffff067224 */ /* 0x000fe200078e00ff */
[----:B0-----:R-:W-:-:S04]  /*02e0*/  LOP3.LUT R15, R5, 0x7, RZ, 0xc0, !PT ;  /* 0x00000007050f7812 */ /* 0x001fc800078ec0ff */
[----:B------:R-:W-:-:S07]  /*02f0*/  ISETP.NE.AND P0, PT, R15, RZ, PT ;  /* 0x000000ff0f00720c */ /* 0x000fce0003f05270 */
[----:B------:R-:W-:Y:S06]  /*0300*/  @!P1 BRA `(.L_x_1) ;  /* 0x0000000400149947 */ /* 0x000fec0003800000 */
[----:B------:R-:W0:Y:S01]  /*0310*/  LDC R8, c[0x0][0x388] ;  /* 0x0000e200ff087b82 */ /* 0x000e220000000800 */
[----:B------:R-:W-:Y:S01]  /*0320*/  IMAD R11, R5, R5, RZ ;  /* 0x00000005050b7224 */ /* 0x000fe200078e02ff */
[----:B------:R-:W-:Y:S02]  /*0330*/  LEA R10, R7, UR4, 0x2 ;  /* 0x00000004070a7c11 */ /* 0x000fe4000f8e10ff */
[----:B------:R-:W-:Y:S02]  /*0340*/  LOP3.LUT R6, R5, 0x7ffffff8, RZ, 0xc0, !PT ;  /* 0x7ffffff805067812 */ /* 0x000fe400078ec0ff */
[----:B------:R-:W-:Y:S01]  /*0350*/  LEA R12, R11, R0, 0x1 ;  /* 0x000000000b0c7211 */ /* 0x000fe200078e08ff */
[----:B------:R-:W-:Y:S02]  /*0360*/  VIADD R10, R10, 0x10 ;  /* 0x000000100a0a7836 */ /* 0x000fe40000000000 */
[----:B------:R-:W-:Y:S01]  /*0370*/  IMAD.MOV R11, RZ, RZ, -R6 ;  /* 0x000000ffff0b7224 */ /* 0x000fe200078e0a06 */
[----:B------:R-:W-:-:S07]  /*0380*/  LEA R12, R12, UR4, 0x2 ;  /* 0x000000040c0c7c11 */ /* 0x000fce000f8e10ff */
.L_x_2:
[----:B------:R-:W-:Y:S01]  /*0390*/  LDS R5, [R10+-0x10] ;  /* 0xfffff0000a057984 */ /* 0x000fe20000000800 */
[----:B------:R-:W-:-:S03]  /*03a0*/  VIADD R11, R11, 0x8 ;  /* 0x000000080b0b7836 */ /* 0x000fc60000000000 */
[----:B--2---:R-:W2:Y:S02]  /*03b0*/  LDS R14, [R12] ;  /* 0x000000000c0e7984 */ /* 0x004ea40000000800 */
[----:B------:R-:W-:Y:S02]  /*03c0*/  ISETP.NE.AND P2, PT, R11, RZ, PT ;  /* 0x000000ff0b00720c */ /* 0x000fe40003f45270 */
[----:B--2---:R-:W-:Y:S01]  /*03d0*/  IADD3 R16, PT, PT, R5, R14, RZ ;  /* 0x0000000e05107210 */ /* 0x004fe20007ffe0ff */
[----:B0-----:R-:W-:-:S03]  /*03e0*/  IMAD.MOV.U32 R5, RZ, RZ, R8 ;  /* 0x000000ffff057224 */ /* 0x001fc600078e0008 */
[----:B-1----:R-:W-:Y:S01]  /*03f0*/  ISETP.GT.AND P1, PT, R9, R16, PT ;  /* 0x000000100900720c */ /* 0x002fe20003f24270 */
[C-C-:B------:R-:W-:Y:S02]  /*0400*/  IMAD R18, R5.reuse, 0x4, R12.reuse ;  /* 0x0000000405127824 */ /* 0x140fe400078e020c */
[C---:B------:R-:W-:Y:S02]  /*0410*/  IMAD R12, R5.reuse, 0x20, R12 ;  /* 0x00000020050c7824 */ /* 0x040fe400078e020c */
[----:B------:R-:W-:-:S08]  /*0420*/  IMAD R20, R5, 0x4, R18 ;  /* 0x0000000405147824 */ /* 0x000fd000078e0212 */
[----:B------:R-:W-:Y:S01]  /*0430*/  @P1 STS [R4], R16 ;  /* 0x0000001004001388 */ /* 0x000fe20000000800 */
[----:B------:R-:W-:-:S03]  /*0440*/  @P1 MOV R9, R16 ;  /* 0x0000001000091202 */ /* 0x000fc60000000f00 */
[----:B------:R-:W-:Y:S04]  /*0450*/  LDS R13, [R10+-0xc] ;  /* 0xfffff4000a0d7984 */ /* 0x000fe80000000800 */
[----:B------:R0:W1:Y:S02]  /*0460*/  LDS R14, [R18] ;  /* 0x00000000120e7984 */ /* 0x0000640000000800 */
[----:B0-----:R-:W-:Y:S02]  /*0470*/  IMAD R18, R5, 0x4, R20 ;  /* 0x0000000405127824 */ /* 0x001fe400078e0214 */
[----:B-1----:R-:W-:-:S05]  /*0480*/  IMAD.IADD R17, R13, 0x1, R14 ;  /* 0x000000010d117824 */ /* 0x002fca00078e020e */
[----:B------:R-:W-:-:S13]  /*0490*/  ISETP.GT.AND P1, PT, R9, R17, PT ;  /* 0x000000110900720c */ /* 0x000fda0003f24270 */
        /* <DEDUP_REMOVED lines=16> */
[----:B------:R-:W-:Y:S04]  /*05a0*/  LDS R13, [R10] ;  /* 0x000000000a0d7984 */ /* 0x000fe80000000800 */
[----:B------:R0:W1:Y:S02]  /*05b0*/  LDS R14, [R20] ;  /* 0x00000000140e7984 */ /* 0x0000640000000800 */
[----:B0-----:R-:W-:Y:S02]  /*05c0*/  IMAD R20, R5, 0x4, R18 ;  /* 0x0000000405147824 */ /* 0x001fe400078e0212 */
[----:B-1----:R-:W-:-:S05]  /*05d0*/  IMAD.IADD R16, R13, 0x1, R14 ;  /* 0x000000010d107824 */ /* 0x002fca00078e020e */
[----:B------:R-:W-:-:S13]  /*05e0*/  ISETP.GT.AND P1, PT, R9, R16, PT ;  /* 0x000000100900720c */ /* 0x000fda0003f24270 */
[----:B------:R-:W-:Y:S01]  /*05f0*/  @P1 STS [R4], R16 ;  /* 0x0000001004001388 */ /* 0x000fe20000000800 */
[----:B------:R-:W-:-:S03]  /*0600*/  @P1 MOV R9, R16 ;  /* 0x0000001000091202 */ /* 0x000fc60000000f00 */
[----:B------:R-:W-:Y:S04]  /*0610*/  LDS R13, [R10+0x4] ;  /* 0x000004000a0d7984 */ /* 0x000fe80000000800 */
[----:B------:R-:W0:Y:S02]  /*0620*/  LDS R14, [R18] ;  /* 0x00000000120e7984 */ /* 0x000e240000000800 */
[----:B0-----:R-:W-:-:S05]  /*0630*/  IMAD.IADD R17, R13, 0x1, R14 ;  /* 0x000000010d117824 */ /* 0x001fca00078e020e */
[----:B------:R-:W-:-:S13]  /*0640*/  ISETP.GT.AND P1, PT, R9, R17, PT ;  /* 0x000000110900720c */ /* 0x000fda0003f24270 */
[----:B------:R-:W-:Y:S01]  /*0650*/  @P1 STS [R4], R17 ;  /* 0x0000001104001388 */ /* 0x000fe20000000800 */
[----:B------:R-:W-:-:S03]  /*0660*/  @P1 MOV R9, R17 ;  /* 0x0000001100091202 */ /* 0x000fc60000000f00 */
[----:B------:R-:W-:Y:S04]  /*0670*/  LDS R13, [R10+0x8] ;  /* 0x000008000a0d7984 */ /* 0x000fe80000000800 */
[----:B------:R-:W0:Y:S02]  /*0680*/  LDS R14, [R20] ;  /* 0x00000000140e7984 */ /* 0x000e240000000800 */
[----:B0-----:R-:W-:Y:S02]  /*0690*/  IMAD.IADD R16, R13, 0x1, R14 ;  /* 0x000000010d107824 */ /* 0x001fe400078e020e */
[----:B------:R-:W-:-:S03]  /*06a0*/  IMAD R14, R5, 0x4, R20 ;  /* 0x00000004050e7824 */ /* 0x000fc600078e0214 */
[----:B------:R-:W-:-:S13]  /*06b0*/  ISETP.GT.AND P1, PT, R9, R16, PT ;  /* 0x000000100900720c */ /* 0x000fda0003f24270 */
[----:B------:R-:W-:Y:S01]  /*06c0*/  @P1 STS [R4], R16 ;  /* 0x0000001004001388 */ /* 0x000fe20000000800 */
[----:B------:R-:W-:-:S03]  /*06d0*/  @P1 MOV R9, R16 ;  /* 0x0000001000091202 */ /* 0x000fc60000000f00 */
[----:B------:R-:W-:Y:S04]  /*06e0*/  LDS R14, [R14] ;  /* 0x000000000e0e7984 */ /* 0x000fe80000000800 */
[----:B------:R0:W1:Y:S02]  /*06f0*/  LDS R13, [R10+0xc] ;  /* 0x00000c000a0d7984 */ /* 0x0000640000000800 */
[----:B0-----:R-:W-:Y:S02]  /*0700*/  VIADD R10, R10, 0x20 ;  /* 0x000000200a0a7836 */ /* 0x001fe40000000000 */
[----:B-1----:R-:W-:-:S05]  /*0710*/  IMAD.IADD R13, R13, 0x1, R14 ;  /* 0x000000010d0d7824 */ /* 0x002fca00078e020e */
[----:B------:R-:W-:-:S13]  /*0720*/  ISETP.GT.AND P1, PT, R9, R13, PT ;  /* 0x0000000d0900720c */ /* 0x000fda0003f24270 */
[----:B------:R2:W-:Y:S01]  /*0730*/  @P1 STS [R4], R13 ;  /* 0x0000000d04001388 */ /* 0x0005e20000000800 */
[----:B------:R-:W-:Y:S01]  /*0740*/  @P1 MOV R9, R13 ;  /* 0x0000000d00091202 */ /* 0x000fe20000000f00 */
[----:B------:R-:W-:Y:S06]  /*0750*/  @P2 BRA `(.L_x_2) ;  /* 0xfffffffc000c2947 */ /* 0x000fec000383ffff */
.L_x_1:
[----:B------:R-:W-:Y:S05]  /*0760*/  @!P0 BRA `(.L_x_0) ;  /* 0x0000000400248947 */ /* 0x000fea0003800000 */
[----:B------:R-:W-:Y:S02]  /*0770*/  ISETP.GE.U32.AND P1, PT, R15, 0x4, PT ;  /* 0x000000040f00780c */ /* 0x000fe40003f26070 */
[----:B------:R-:W-:-:S04]  /*0780*/  LOP3.LUT R17, R5, 0x3, RZ, 0xc0, !PT ;  /* 0x0000000305117812 */ /* 0x000fc800078ec0ff */
[----:B------:R-:W-:-:S07]  /*0790*/  ISETP.NE.AND P0, PT, R17, RZ, PT ;  /* 0x000000ff1100720c */ /* 0x000fce0003f05270 */
[----:B------:R-:W-:Y:S06]  /*07a0*/  @!P1 BRA `(.L_x_3) ;  /* 0x0000000000849947 */ /* 0x000fec0003800000 */
[----:B------:R-:W-:Y:S01]  /*07b0*/  LEA R10, R5, R6, 0x1 ;  /* 0x00000006050a7211 */ /* 0x000fe200078e08ff */
[----:B------:R-:W-:Y:S01]  /*07c0*/  IMAD.IADD R8, R7, 0x1, R6 ;  /* 0x0000000107087824 */ /* 0x000fe200078e0206 */
[----:B------:R-:W-:-:S03]  /*07d0*/  IADD3 R6, PT, PT, R6, 0x4, RZ ;  /* 0x0000000406067810 */ /* 0x000fc60007ffe0ff */
[----:B------:R-:W-:Y:S01]  /*07e0*/  IMAD R10, R10, R5, R0 ;  /* 0x000000050a0a7224 */ /* 0x000fe200078e0200 */
[----:B------:R-:W-:-:S04]  /*07f0*/  LEA R12, R8, UR4, 0x2 ;  /* 0x00000004080c7c11 */ /* 0x000fc8000f8e10ff */
[----:B------:R-:W-:Y:S01]  /*0800*/  LEA R10, R10, UR4, 0x2 ;  /* 0x000000040a0a7c11 */ /* 0x000fe2000f8e10ff */
[----:B------:R-:W-:Y:S03]  /*0810*/  LDS R8, [R12] ;  /* 0x000000000c087984 */ /* 0x000fe60000000800 */
[C---:B------:R-:W-:Y:S01]  /*0820*/  LEA R14, R5.reuse, R10, 0x2 ;  /* 0x0000000a050e7211 */ /* 0x040fe200078e10ff */
[----:B------:R0:W2:Y:S03]  /*0830*/  LDS R11, [R10] ;  /* 0x000000000a0b7984 */ /* 0x0000a60000000800 */
[----:B------:R-:W-:-:S04]  /*0840*/  LEA R16, R5, R14, 0x2 ;  /* 0x0000000e05107211 */ /* 0x000fc800078e10ff */
[----:B0-----:R-:W-:Y:S01]  /*0850*/  LEA R10, R5, R16, 0x2 ;  /* 0x00000010050a7211 */ /* 0x001fe200078e10ff */
[----:B--2---:R-:W-:-:S05]  /*0860*/  IMAD.IADD R13, R8, 0x1, R11 ;  /* 0x00000001080d7824 */ /* 0x004fca00078e020b */
[----:B-1----:R-:W-:-:S13]  /*0870*/  ISETP.GT.AND P1, PT, R9, R13, PT ;  /* 0x0000000d0900720c */ /* 0x002fda0003f24270 */
[----:B------:R-:W-:Y:S01]  /*0880*/  @P1 STS [R4], R13 ;  /* 0x0000000d04001388 */ /* 0x000fe20000000800 */
[----:B------:R-:W-:-:S03]  /*0890*/  @P1 IMAD.MOV.U32 R9, RZ, RZ, R13 ;  /* 0x000000ffff091224 */ /* 0x000fc600078e000d */
[----:B------:R-:W-:Y:S04]  /*08a0*/  LDS R8, [R12+0x4] ;  /* 0x000004000c087984 */ /* 0x000fe80000000800 */
[----:B------:R-:W0:Y:S02]  /*08b0*/  LDS R11, [R14] ;  /* 0x000000000e0b7984 */ /* 0x000e240000000800 */
[----:B0-----:R-:W-:-:S05]  /*08c0*/  IMAD.IADD R15, R8, 0x1, R11 ;  /* 0x00000001080f7824 */ /* 0x001fca00078e020b */
[----:B------:R-:W-:-:S13]  /*08d0*/  ISETP.GT.AND P1, PT, R9, R15, PT ;  /* 0x0000000f0900720c */ /* 0x000fda0003f24270 */
        /* <DEDUP_REMOVED lines=12> */
[----:B------:R0:W-:Y:S01]  /*09a0*/  @P1 STS [R4], R8 ;  /* 0x0000000804001388 */ /* 0x0001e20000000800 */
[----:B------:R-:W-:-:S07]  /*09b0*/  @P1 IMAD.MOV.U32 R9, RZ, RZ, R8 ;  /* 0x000000ffff091224 */ /* 0x000fce00078e0008 */
.L_x_3:
[----:B------:R-:W-:Y:S05]  /*09c0*/  @!P0 BRA `(.L_x_0) ;  /* 0x00000000008c8947 */ /* 0x000fea0003800000 */
[----:B------:R-:W-:Y:S02]  /*09d0*/  ISETP.NE.AND P1, PT, R17, 0x1, PT ;  /* 0x000000011100780c */ /* 0x000fe40003f25270 */
[----:B0-----:R-:W-:-:S04]  /*09e0*/  LOP3.LUT R8, R5, 0x1, RZ, 0xc0, !PT ;  /* 0x0000000105087812 */ /* 0x001fc800078ec0ff */
[----:B------:R-:W-:-:S07]  /*09f0*/  ISETP.NE.U32.AND P0, PT, R8, 0x1, PT ;  /* 0x000000010800780c */ /* 0x000fce0003f05070 */
[----:B------:R-:W-:Y:S06]  /*0a00*/  @!P1 BRA `(.L_x_4) ;  /* 0x00000000004c9947 */ /* 0x000fec0003800000 */
[----:B------:R-:W-:Y:S01]  /*0a10*/  IMAD R10, R5, 0x2, R6 ;  /* 0x00000002050a7824 */ /* 0x000fe200078e0206 */
[----:B------:R-:W-:Y:S01]  /*0a20*/  IADD3 R8, PT, PT, R7, R6, RZ ;  /* 0x0000000607087210 */ /* 0x000fe20007ffe0ff */
[----:B------:R-:W-:Y:S02]  /*0a30*/  VIADD R6, R6, 0x2 ;  /* 0x0000000206067836 */ /* 0x000fe40000000000 */
[----:B------:R-:W-:Y:S01]  /*0a40*/  IMAD R10, R10, R5, R0 ;  /* 0x000000050a0a7224 */ /* 0x000fe200078e0200 */
[----:B--2---:R-:W-:-:S04]  /*0a50*/  LEA R13, R8, UR4, 0x2 ;  /* 0x00000004080d7c11 */ /* 0x004fc8000f8e10ff */
[----:B------:R-:W-:Y:S01]  /*0a60*/  LEA R14, R10, UR4, 0x2 ;  /* 0x000000040a0e7c11 */ /* 0x000fe2000f8e10ff */
[----:B------:R-:W-:Y:S04]  /*0a70*/  LDS R8, [R13] ;  /* 0x000000000d087984 */ /* 0x000fe80000000800 */
[----:B------:R-:W0:Y:S01]  /*0a80*/  LDS R11, [R14] ;  /* 0x000000000e0b7984 */ /* 0x000e220000000800 */
[----:B------:R-:W-:Y:S02]  /*0a90*/  IMAD R10, R5, 0x4, R14 ;  /* 0x00000004050a7824 */ /* 0x000fe400078e020e */
[----:B0-----:R-:W-:-:S05]  /*0aa0*/  IMAD.IADD R12, R8, 0x1, R11 ;  /* 0x00000001080c7824 */ /* 0x001fca00078e020b */
[----:B-1----:R-:W-:-:S13]  /*0ab0*/  ISETP.GT.AND P1, PT, R9, R12, PT ;  /* 0x0000000c0900720c */ /* 0x002fda0003f24270 */
[----:B------:R-:W-:Y:S01]  /*0ac0*/  @P1 STS [R4], R12 ;  /* 0x0000000c04001388 */ /* 0x000fe20000000800 */
[----:B------:R-:W-:-:S03]  /*0ad0*/  @P1 MOV R9, R12 ;  /* 0x0000000c00091202 */ /* 0x000fc60000000f00 */
[----:B------:R-:W-:Y:S04]  /*0ae0*/  LDS R8, [R13+0x4] ;  /* 0x000004000d087984 */ /* 0x000fe80000000800 */
[----:B------:R-:W0:Y:S02]  /*0af0*/  LDS R11, [R10] ;  /* 0x000000000a0b7984 */ /* 0x000e240000000800 */
[----:B0-----:R-:W-:-:S05]  /*0b00*/  IMAD.IADD R8, R8, 0x1, R11 ;  /* 0x0000000108087824 */ /* 0x001fca00078e020b */
[----:B------:R-:W-:-:S13]  /*0b10*/  ISETP.GT.AND P1, PT, R9, R8, PT ;  /* 0x000000080900720c */ /* 0x000fda0003f24270 */
[----:B------:R0:W-:Y:S01]  /*0b20*/  @P1 STS [R4], R8 ;  /* 0x0000000804001388 */ /* 0x0001e20000000800 */
[----:B------:R-:W-:-:S07]  /*0b30*/  @P1 MOV R9, R8 ;  /* 0x0000000800091202 */ /* 0x000fce0000000f00 */
.L_x_4:
[----:B------:R-:W-:Y:S05]  /*0b40*/  @P0 BRA `(.L_x_0) ;  /* 0x00000000002c0947 */ /* 0x000fea0003800000 */
[----:B0-----:R-:W-:Y:S01]  /*0b50*/  IMAD R8, R5, 0x2, R6 ;  /* 0x0000000205087824 */ /* 0x001fe200078e0206 */
[----:B------:R-:W-:-:S03]  /*0b60*/  IADD3 R6, PT, PT, R7, R6, RZ ;  /* 0x0000000607067210 */ /* 0x000fc60007ffe0ff */
[----:B------:R-:W-:Y:S01]  /*0b70*/  IMAD R8, R8, R5, R0 ;  /* 0x0000000508087224 */ /* 0x000fe200078e0200 */
[----:B------:R-:W-:-:S04]  /*0b80*/  LEA R6, R6, UR4, 0x2 ;  /* 0x0000000406067c11 */ /* 0x000fc8000f8e10ff */
[----:B------:R-:W-:Y:S02]  /*0b90*/  LEA R8, R8, UR4, 0x2 ;  /* 0x0000000408087c11 */ /* 0x000fe4000f8e10ff */
[----:B------:R-:W-:Y:S04]  /*0ba0*/  LDS R6, [R6] ;  /* 0x0000000006067984 */ /* 0x000fe80000000800 */
[----:B------:R-:W0:Y:S02]  /*0bb0*/  LDS R5, [R8] ;  /* 0x0000000008057984 */ /* 0x000e240000000800 */
[----:B0-----:R-:W-:-:S05]  /*0bc0*/  IMAD.IADD R5, R6, 0x1, R5 ;  /* 0x0000000106057824 */ /* 0x001fca00078e0205 */
[----:B-1----:R-:W-:-:S13]  /*0bd0*/  ISETP.GT.AND P0, PT, R9, R5, PT ;  /* 0x000000050900720c */ /* 0x002fda0003f04270 */
[----:B------:R3:W-:Y:S01]  /*0be0*/  @P0 STS [R4], R5 ;  /* 0x0000000504000388 */ /* 0x0007e20000000800 */
[----:B------:R-:W-:-:S07]  /*0bf0*/  @P0 MOV R9, R5 ;  /* 0x0000000500090202 */ /* 0x000fce0000000f00 */
.L_x_0:
[----:B-1----:R-:W-:Y:S01]  /*0c00*/  STG.E desc[UR6][R2.64], R9 ;  /* 0x0000000902007986 */ /* 0x002fe2000c101906 */
[----:B------:R-:W-:Y:S06]  /*0c10*/  BAR.SYNC.DEFER_BLOCKING 0x0 ;  /* 0x0000000000007b1d */ /* 0x000fec0000010000 */
[----:B------:R-:W-:Y:S05]  /*0c20*/  EXIT ;  /* 0x000000000000794d */ /* 0x000fea0003800000 */
.L_x_5:
[----:B------:R-:W-:-:S00]  /*0c30*/  BRA `(.L_x_5) ;  /* 0xfffffffc00fc7947 */ /* 0x000fc0000383ffff */
[----:B------:R-:W-:-:S00]  /*0c40*/  NOP ;  /* 0x0000000000007918 */ /* 0x000fc00000000000 */
        /* <DEDUP_REMOVED lines=11> */
.L_x_29:


//--------------------- .text._Z9FW_phase2Piiiii  --------------------------
	.section	.text._Z9FW_phase2Piiiii,"ax",@progbits
	.align	128
        .global         _Z9FW_phase2Piiiii
        .type           _Z9FW_phase2Piiiii,@function
        .size           _Z9FW_phase2Piiiii,(.L_x_30 - _Z9FW_phase2Piiiii)
        .other          _Z9FW_phase2Piiiii,@"STO_CUDA_ENTRY STV_DEFAULT"
_Z9FW_phase2Piiiii:
.text._Z9FW_phase2Piiiii:
[----:B------:R-:W-:Y:S08]  /*0000*/  LDC R1, c[0x0][0x37c] ;  /* 0x0000df00ff017b82 */ /* 0x000ff00000000800 */
[----:B------:R-:W0:Y:S01]  /*0010*/  S2UR UR4, SR_CTAID.X ;  /* 0x00000000000479c3 */ /* 0x000e220000002500 */
[----:B------:R-:W1:Y:S01]  /*0020*/  LDCU.64 UR6, c[0x0][0x358] ;  /* 0x00006b00ff0677ac */ /* 0x000e620008000a00 */
[----:B0-----:R-:W-:-:S09]  /*0030*/  UISETP.NE.AND UP0, UPT, UR4, 0x1, UPT ;  /* 0x000000010400788c */ /* 0x001fd2000bf05270 */
[----:B-1----:R-:W-:Y:S05]  /*0040*/  BRA.U UP0, `(.L_x_6) ;  /* 0x0000000100cc7547 */ /* 0x002fea000b800000 */
[----:B------:R-:W0:Y:S02]  /*0050*/  LDCU.64 UR4, c[0x0][0x388] ;  /* 0x00007100ff0477ac */ /* 0x000e240008000a00 */
[----:B0-----:R-:W-:Y:S01]  /*0060*/  IMAD.U32 R4, RZ, RZ, UR4 ;  /* 0x00000004ff047e24 */ /* 0x001fe2000f8e00ff */
[----:B------:R-:W-:Y:S01]  /*0070*/  MOV R5, UR5 ;  /* 0x0000000500057c02 */ /* 0x000fe20008000f00 */
[----:B------:R-:W0:Y:S01]  /*0080*/  S2UR UR4, SR_CTAID.Y ;  /* 0x00000000000479c3 */ /* 0x000e220000002600 */
[----:B------:R-:W0:Y:S02]  /*0090*/  LDCU UR5, c[0x0][0x390] ;  /* 0x00007200ff0577ac */ /* 0x000e240008000800 */
[----:B------:R-:W-:-:S04]  /*00a0*/  IABS R7, R4 ;  /* 0x0000000400077213 */ /* 0x000fc80000000000 */
[----:B------:R-:W1:Y:S08]  /*00b0*/  I2F.RP R0, R7 ;  /* 0x0000000700007306 */ /* 0x000e700000209400 */
[----:B-1----:R-:W1:Y:S01]  /*00c0*/  MUFU.RCP R0, R0 ;  /* 0x0000000000007308 */ /* 0x002e620000001000 */
[----:B0-----:R-:W-:Y:S01]  /*00d0*/  UIADD3.X UR4, UPT, UPT, UR4, UR5, URZ, UPT, !UPT ;  /* 0x0000000504047290 */ /* 0x001fe2000bffe4ff */
[----:B-1----:R-:W-:-:S06]  /*00e0*/  VIADD R2, R0, 0xffffffe ;  /* 0x0ffffffe00027836 */ /* 0x002fcc0000000000 */
[----:B------:R0:W1:Y:S02]  /*00f0*/  F2I.FTZ.U32.TRUNC.NTZ R3, R2 ;  /* 0x0000000200037305 */ /* 0x000064000021f000 */
[----:B0-----:R-:W-:Y:S02]  /*0100*/  IMAD.MOV.U32 R2, RZ, RZ, RZ ;  /* 0x000000ffff027224 */ /* 0x001fe400078e00ff */
[----:B-1----:R-:W-:-:S04]  /*0110*/  IMAD.MOV R6, RZ, RZ, -R3 ;  /* 0x000000ffff067224 */ /* 0x002fc800078e0a03 */
[----:B------:R-:W-:Y:S01]  /*0120*/  IMAD R9, R6, R7, RZ ;  /* 0x0000000706097224 */ /* 0x000fe200078e02ff */
[----:B------:R-:W-:-:S03]  /*0130*/  IABS R6, R5 ;  /* 0x0000000500067213 */ /* 0x000fc60000000000 */
[----:B------:R-:W-:-:S06]  /*0140*/  IMAD.HI.U32 R3, R3, R9, R2 ;  /* 0x0000000903037227 */ /* 0x000fcc00078e0002 */
[----:B------:R-:W-:-:S04]  /*0150*/  IMAD.HI.U32 R3, R3, R6, RZ ;  /* 0x0000000603037227 */ /* 0x000fc800078e00ff */
[----:B------:R-:W-:-:S04]  /*0160*/  IMAD.MOV R0, RZ, RZ, -R3 ;  /* 0x000000ffff007224 */ /* 0x000fc800078e0a03 */
[----:B------:R-:W-:-:S05]  /*0170*/  IMAD R0, R7, R0, R6 ;  /* 0x0000000007007224 */ /* 0x000fca00078e0206 */
[----:B------:R-:W-:-:S13]  /*0180*/  ISETP.GT.U32.AND P2, PT, R7, R0, PT ;  /* 0x000000000700720c */ /* 0x000fda0003f44070 */
[-C--:B------:R-:W-:Y:S01]  /*0190*/  @!P2 IADD3 R0, PT, PT, R0, -R7.reuse, RZ ;  /* 0x800000070000a210 */ /* 0x080fe20007ffe0ff */
[----:B------:R-:W-:Y:S01]  /*01a0*/  @!P2 VIADD R3, R3, 0x1 ;  /* 0x000000010303a836 */ /* 0x000fe20000000000 */
[----:B------:R-:W-:Y:S02]  /*01b0*/  ISETP.NE.AND P2, PT, R4, RZ, PT ;  /* 0x000000ff0400720c */ /* 0x000fe40003f45270 */
[----:B------:R-:W-:Y:S02]  /*01c0*/  ISETP.GE.U32.AND P0, PT, R0, R7, PT ;  /* 0x000000070000720c */ /* 0x000fe40003f06070 */
[----:B------:R-:W-:-:S04]  /*01d0*/  LOP3.LUT R0, R5, R4, RZ, 0x3c, !PT ;  /* 0x0000000405007212 */ /* 0x000fc800078e3cff */
[----:B------:R-:W-:-:S07]  /*01e0*/  ISETP.GE.AND P1, PT, R0, RZ, PT ;  /* 0x000000ff0000720c */ /* 0x000fce0003f26270 */
[----:B------:R-:W-:-:S05]  /*01f0*/  @P0 VIADD R3, R3, 0x1 ;  /* 0x0000000103030836 */ /* 0x000fca0000000000 */
[----:B------:R-:W-:-:S05]  /*0200*/  MOV R7, R3 ;  /* 0x0000000300077202 */ /* 0x000fca0000000f00 */
[----:B------:R-:W-:Y:S01]  /*0210*/  @!P1 IMAD.MOV R7, RZ, RZ, -R7 ;  /* 0x000000ffff079224 */ /* 0x000fe200078e0a07 */
[----:B------:R-:W-:-:S04]  /*0220*/  @!P2 LOP3.LUT R7, RZ, R4, RZ, 0x33, !PT ;  /* 0x00000004ff07a212 */ /* 0x000fc800078e33ff */
[----:B------:R-:W0:Y:S01]  /*0230*/  I2F.U32.RP R0, R7 ;  /* 0x0000000700007306 */ /* 0x000e220000209000 */
[----:B------:R-:W-:-:S07]  /*0240*/  ISETP.NE.U32.AND P1, PT, R7, RZ, PT ;  /* 0x000000ff0700720c */ /* 0x000fce0003f25070 */
[----:B0-----:R-:W0:Y:S02]  /*0250*/  MUFU.RCP R0, R0 ;  /* 0x0000000000007308 */ /* 0x001e240000001000 */
[----:B0-----:R-:W-:-:S06]  /*0260*/  VIADD R2, R0, 0xffffffe ;  /* 0x0ffffffe00027836 */ /* 0x001fcc0000000000 */
[----:B------:R0:W1:Y:S02]  /*0270*/  F2I.FTZ.U32.TRUNC.NTZ R3, R2 ;  /* 0x0000000200037305 */ /* 0x000064000021f000 */
[----:B0-----:R-:W-:Y:S02]  /*0280*/  IMAD.MOV.U32 R2, RZ, RZ, RZ ;  /* 0x000000ffff027224 */ /* 0x001fe400078e00ff */
[----:B-1----:R-:W-:-:S05]  /*0290*/  IMAD R6, R7, R3, RZ ;  /* 0x0000000307067224 */ /* 0x002fca00078e02ff */
[----:B------:R-:W-:-:S05]  /*02a0*/  IADD3 R9, PT, PT, -R6, RZ, RZ ;  /* 0x000000ff06097210 */ /* 0x000fca0007ffe1ff */
[----:B------:R-:W-:-:S06]  /*02b0*/  IMAD.HI.U32 R3, R3, R9, R2 ;  /* 0x0000000903037227 */ /* 0x000fcc00078e0002 */
[----:B------:R-:W-:-:S04]  /*02c0*/  IMAD.HI.U32 R3, R3, UR4, RZ ;  /* 0x0000000403037c27 */ /* 0x000fc8000f8e00ff */
[----:B------:R-:W-:-:S04]  /*02d0*/  IMAD.MOV R0, RZ, RZ, -R3 ;  /* 0x000000ffff007224 */ /* 0x000fc800078e0a03 */
[----:B------:R-:W-:Y:S01]  /*02e0*/  IMAD R0, R7, R0, UR4 ;  /* 0x0000000407007e24 */ /* 0x000fe2000f8e0200 */
[----:B------:R-:W0:Y:S04]  /*02f0*/  LDCU UR4, c[0x0][0x390] ;  /* 0x00007200ff0477ac */ /* 0x000e280008000800 */
[----:B------:R-:W-:-:S13]  /*0300*/  ISETP.GE.U32.AND P0, PT, R0, R7, PT ;  /* 0x000000070000720c */ /* 0x000fda0003f06070 */
[----:B------:R-:W-:Y:S01]  /*0310*/  @P0 IADD3 R0, PT, PT, -R7, R0, RZ ;  /* 0x0000000007000210 */ /* 0x000fe20007ffe1ff */
[----:B0-----:R-:W-:-:S03]  /*0320*/  IMAD.U32 R9, RZ, RZ, UR4 ;  /* 0x00000004ff097e24 */ /* 0x001fc6000f8e00ff */
[----:B------:R-:W-:-:S13]  /*0330*/  ISETP.GE.U32.AND P0, PT, R0, R7, PT ;  /* 0x000000070000720c */ /* 0x000fda0003f06070 */
[----:B------:R-:W-:Y:S01]  /*0340*/  @P0 IMAD.IADD R0, R0, 0x1, -R7 ;  /* 0x0000000100000824 */ /* 0x000fe200078e0a07 */
[----:B------:R-:W-:-:S04]  /*0350*/  @!P1 LOP3.LUT R0, RZ, R7, RZ, 0x33, !PT ;  /* 0x00000007ff009212 */ /* 0x000fc800078e33ff */
[----:B------:R-:W-:Y:S01]  /*0360*/  MOV R7, R0 ;  /* 0x0000000000077202 */ /* 0x000fe20000000f00 */
[----:B------:R-:W-:Y:S06]  /*0370*/  BRA `(.L_x_7) ;  /* 0x0000000000bc7947 */ /* 0x000fec0003800000 */
.L_x_6:
[----:B------:R-:W0:Y:S01]  /*0380*/  LDC.64 R4, c[0x0][0x388] ;  /* 0x0000e200ff047b82 */ /* 0x000e220000000a00 */
[----:B------:R-:W1:Y:S01]  /*0390*/  LDCU UR5, c[0x0][0x390] ;  /* 0x00007200ff0577ac */ /* 0x000e620008000800 */
[----:B0-----:R-:W-:Y:S02]  /*03a0*/  IABS R0, R4 ;  /* 0x0000000400007213 */ /* 0x001fe40000000000 */
[----:B------:R-:W-:Y:S02]  /*03b0*/  IABS R8, R5 ;  /* 0x0000000500087213 */ /* 0x000fe40000000000 */
[----:B------:R-:W0:Y:S08]  /*03c0*/  I2F.RP R6, R0 ;  /* 0x0000000000067306 */ /* 0x000e300000209400 */
[----:B0-----:R-:W0:Y:S02]  /*03d0*/  MUFU.RCP R6, R6 ;  /* 0x0000000600067308 */ /* 0x001e240000001000 */
[----:B0-----:R-:W-:-:S06]  /*03e0*/  VIADD R2, R6, 0xffffffe ;  /* 0x0ffffffe06027836 */ /* 0x001fcc0000000000 */
[----:B------:R0:W2:Y:S02]  /*03f0*/  F2I.FTZ.U32.TRUNC.NTZ R3, R2 ;  /* 0x0000000200037305 */ /* 0x0000a4000021f000 */
[----:B0-----:R-:W-:Y:S02]  /*0400*/  HFMA2 R2, -RZ, RZ, 0, 0 ;  /* 0x00000000ff027431 */ /* 0x001fe400000001ff */
[----:B--2---:R-:W-:-:S04]  /*0410*/  IMAD.MOV R7, RZ, RZ, -R3 ;  /* 0x000000ffff077224 */ /* 0x004fc800078e0a03 */
[----:B------:R-:W-:-:S04]  /*0420*/  IMAD R7, R7, R0, RZ ;  /* 0x0000000007077224 */ /* 0x000fc800078e02ff */
[----:B------:R-:W-:-:S04]  /*0430*/  IMAD.HI.U32 R7, R3, R7, R2 ;  /* 0x0000000703077227 */ /* 0x000fc800078e0002 */
[----:B------:R-:W-:Y:S02]  /*0440*/  IMAD.MOV.U32 R3, RZ, RZ, R8 ;  /* 0x000000ffff037224 */ /* 0x000fe400078e0008 */
[----:B------:R-:W1:Y:S02]  /*0450*/  S2R R8, SR_CTAID.Y ;  /* 0x0000000000087919 */ /* 0x000e640000002600 */
        /* <DEDUP_REMOVED lines=8> */
[----:B------:R-:W-:Y:S02]  /*04e0*/  LOP3.LUT R0, R5, R4, RZ, 0x3c, !PT ;  /* 0x0000000405007212 */ /* 0x000fe400078e3cff */
[----:B-1----:R-:W-:Y:S02]  /*04f0*/  IADD3.X R8, PT, PT, R8, UR5, RZ, PT, !PT ;  /* 0x0000000508087c10 */ /* 0x002fe4000bffe4ff */
[----:B------:R-:W-:-:S07]  /*0500*/  ISETP.GE.AND P0, PT, R0, RZ, PT ;  /* 0x000000ff0000720c */ /* 0x000fce0003f06270 */
[----:B------:R-:W-:-:S06]  /*0510*/  @P1 VIADD R9, R9, 0x1 ;  /* 0x0000000109091836 */ /* 0x000fcc0000000000 */
[----:B------:R-:W-:Y:S02]  /*0520*/  @!P0 IADD3 R9, PT, PT, -R9, RZ, RZ ;  /* 0x000000ff09098210 */ /* 0x000fe40007ffe1ff */
[----:B------:R-:W-:-:S04]  /*0530*/  @!P2 LOP3.LUT R9, RZ, R4, RZ, 0x33, !PT ;  /* 0x00000004ff09a212 */ /* 0x000fc800078e33ff */
[----:B------:R-:W0:Y:S01]  /*0540*/  I2F.U32.RP R0, R9 ;  /* 0x0000000900007306 */ /* 0x000e220000209000 */
[----:B------:R-:W-:-:S07]  /*0550*/  ISETP.NE.U32.AND P1, PT, R9, RZ, PT ;  /* 0x000000ff0900720c */ /* 0x000fce0003f25070 */
[----:B0-----:R-:W0:Y:S02]  /*0560*/  MUFU.RCP R0, R0 ;  /* 0x0000000000007308 */ /* 0x001e240000001000 */
[----:B0-----:R-:W-:-:S06]  /*0570*/  VIADD R2, R0, 0xffffffe ;  /* 0x0ffffffe00027836 */ /* 0x001fcc0000000000 */
[----:B------:R0:W1:Y:S02]  /*0580*/  F2I.FTZ.U32.TRUNC.NTZ R3, R2 ;  /* 0x0000000200037305 */ /* 0x000064000021f000 */
[----:B0-----:R-:W-:Y:S01]  /*0590*/  MOV R2, RZ ;  /* 0x000000ff00027202 */ /* 0x001fe20000000f00 */
[----:B-1----:R-:W-:-:S04]  /*05a0*/  IMAD R6, R9, R3, RZ ;  /* 0x0000000309067224 */ /* 0x002fc800078e02ff */
[----:B------:R-:W-:-:S04]  /*05b0*/  IMAD.MOV R7, RZ, RZ, -R6 ;  /* 0x000000ffff077224 */ /* 0x000fc800078e0a06 */
[----:B------:R-:W-:Y:S02]  /*05c0*/  IMAD.HI.U32 R3, R3, R7, R2 ;  /* 0x0000000703037227 */ /* 0x000fe400078e0002 */
[----:B------:R-:W0:Y:S04]  /*05d0*/  LDC R7, c[0x0][0x390] ;  /* 0x0000e400ff077b82 */ /* 0x000e280000000800 */
[----:B------:R-:W-:-:S04]  /*05e0*/  IMAD.HI.U32 R3, R3, R8, RZ ;  /* 0x0000000803037227 */ /* 0x000fc800078e00ff */
[----:B------:R-:W-:-:S04]  /*05f0*/  IMAD.MOV R0, RZ, RZ, -R3 ;  /* 0x000000ffff007224 */ /* 0x000fc800078e0a03 */
[----:B------:R-:W-:-:S05]  /*0600*/  IMAD R0, R9, R0, R8 ;  /* 0x0000000009007224 */ /* 0x000fca00078e0208 */
[----:B------:R-:W-:-:S13]  /*0610*/  ISETP.GE.U32.AND P0, PT, R0, R9, PT ;  /* 0x000000090000720c */ /* 0x000fda0003f06070 */
[----:B------:R-:W-:-:S05]  /*0620*/  @P0 IMAD.IADD R0, R0, 0x1, -R9 ;  /* 0x0000000100000824 */ /* 0x000fca00078e0a09 */
[----:B------:R-:W-:-:S13]  /*0630*/  ISETP.GE.U32.AND P0, PT, R0, R9, PT ;  /* 0x000000090000720c */ /* 0x000fda0003f06070 */
[----:B------:R-:W-:Y:S02]  /*0640*/  @P0 IADD3 R0, PT, PT, -R9, R0, RZ ;  /* 0x0000000009000210 */ /* 0x000fe40007ffe1ff */
[----:B------:R-:W-:-:S05]  /*0650*/  @!P1 LOP3.LUT R0, RZ, R9, RZ, 0x33, !PT ;  /* 0x00000009ff009212 */ /* 0x000fca00078e33ff */
[----:B0-----:R-:W-:-:S07]  /*0660*/  IMAD.MOV.U32 R9, RZ, RZ, R0 ;  /* 0x000000ffff097224 */ /* 0x001fce00078e0000 */
.L_x_7:
[----:B------:R-:W0:Y:S01]  /*0670*/  S2R R17, SR_TID.Y ;  /* 0x0000000000117919 */ /* 0x000e220000002200 */
[----:B------:R-:W1:Y:S01]  /*0680*/  LDC.64 R12, c[0x0][0x380] ;  /* 0x0000e000ff0c7b82 */ /* 0x000e620000000a00 */
[----:B------:R-:W2:Y:S01]  /*0690*/  S2R R11, SR_TID.X ;  /* 0x00000000000b7919 */ /* 0x000ea20000002100 */
[-CC-:B0-----:R-:W-:Y:S02]  /*06a0*/  IMAD R0, R7, R4.reuse, R17.reuse ;  /* 0x0000000407007224 */ /* 0x181fe400078e0211 */
[C---:B------:R-:W-:Y:S02]  /*06b0*/  IMAD R8, R4.reuse, UR5, R17 ;  /* 0x0000000504087c24 */ /* 0x040fe4000f8e0211 */
[--C-:B--2---:R-:W-:Y:S02]  /*06c0*/  IMAD R2, R9, R4, R11.reuse ;  /* 0x0000000409027224 */ /* 0x104fe400078e020b */
[----:B------:R-:W-:Y:S02]  /*06d0*/  IMAD R6, R4, UR5, R11 ;  /* 0x0000000504067c24 */ /* 0x000fe4000f8e020b */
[----:B------:R-:W-:-:S02]  /*06e0*/  IMAD R3, R0, R5, R2 ;  /* 0x0000000500037224 */ /* 0x000fc400078e0202 */
[-C--:B------:R-:W-:Y:S02]  /*06f0*/  IMAD R15, R0, R5.reuse, R6 ;  /* 0x00000005000f7224 */ /* 0x080fe400078e0206 */
[----:B------:R-:W-:Y:S02]  /*0700*/  IMAD R5, R8, R5, R2 ;  /* 0x0000000508057224 */ /* 0x000fe400078e0202 */
[----:B-1----:R-:W-:-:S04]  /*0710*/  IMAD.WIDE R2, R3, 0x4, R12 ;  /* 0x0000000403027825 */ /* 0x002fc800078e020c */
[--C-:B------:R-:W-:Y:S01]  /*0720*/  IMAD.WIDE R14, R15, 0x4, R12.reuse ;  /* 0x000000040f0e7825 */ /* 0x100fe200078e020c */
[----:B------:R-:W2:Y:S03]  /*0730*/  LDG.E R10, desc[UR6][R2.64] ;  /* 0x00000006020a7981 */ /* 0x000ea6000c1e1900 */
[----:B------:R-:W-:Y:S02]  /*0740*/  IMAD.WIDE R12, R5, 0x4, R12 ;  /* 0x00000004050c7825 */ /* 0x000fe400078e020c */
[----:B------:R-:W3:Y:S04]  /*0750*/  LDG.E R15, desc[UR6][R14.64] ;  /* 0x000000060e0f7981 */ /* 0x000ee8000c1e1900 */
[----:B------:R-:W4:Y:S01]  /*0760*/  LDG.E R13, desc[UR6][R12.64] ;  /* 0x000000060c0d7981 */ /* 0x000f22000c1e1900 */
[----:B------:R-:W0:Y:S01]  /*0770*/  S2UR UR5, SR_CgaCtaId ;  /* 0x00000000000579c3 */ /* 0x000e220000008800 */
[----:B------:R-:W-:Y:S01]  /*0780*/  IMAD.IADD R5, R17, 0x1, R4 ;  /* 0x0000000111057824 */ /* 0x000fe200078e0204 */
[----:B------:R-:W-:-:S04]  /*0790*/  UMOV UR4, 0x400 ;  /* 0x0000040000047882 */ /* 0x000fc80000000000 */
[CC--:B------:R-:W-:Y:S01]  /*07a0*/  IADD3 R6, PT, PT, R5.reuse, R4.reuse, RZ ;  /* 0x0000000405067210 */ /* 0x0c0fe20007ffe0ff */
[-C--:B------:R-:W-:Y:S01]  /*07b0*/  IMAD R0, R5, R4.reuse, RZ ;  /* 0x0000000405007224 */ /* 0x080fe200078e02ff */
[----:B------:R-:W-:Y:S01]  /*07c0*/  ISETP.GE.AND P0, PT, R4, 0x1, PT ;  /* 0x000000010400780c */ /* 0x000fe20003f06270 */
[-CC-:B------:R-:W-:Y:S02]  /*07d0*/  IMAD R5, R17, R4.reuse, R11.reuse ;  /* 0x0000000411057224 */ /* 0x180fe400078e020b */
[--C-:B------:R-:W-:Y:S02]  /*07e0*/  IMAD R8, R6, R4, R11.reuse ;  /* 0x0000000406087224 */ /* 0x100fe400078e020b */
[----:B------:R-:W-:Y:S01]  /*07f0*/  IMAD.IADD R6, R0, 0x1, R11 ;  /* 0x0000000100067824 */ /* 0x000fe200078e020b */
[----:B0-----:R-:W-:-:S06]  /*0800*/  ULEA UR4, UR5, UR4, 0x18 ;  /* 0x0000000405047291 */ /* 0x001fcc000f8ec0ff */
[----:B------:R-:W-:Y:S02]  /*0810*/  LEA R5, R5, UR4, 0x2 ;  /* 0x0000000405057c11 */ /* 0x000fe4000f8e10ff */
[----:B------:R-:W-:Y:S02]  /*0820*/  LEA R6, R6, UR4, 0x2 ;  /* 0x0000000406067c11 */ /* 0x000fe4000f8e10ff */
[----:B------:R-:W-:Y:S01]  /*0830*/  LEA R8, R8, UR4, 0x2 ;  /* 0x0000000408087c11 */ /* 0x000fe2000f8e10ff */
[----:B--2---:R0:W-:Y:S04]  /*0840*/  STS [R5], R10 ;  /* 0x0000000a05007388 */ /* 0x0041e80000000800 */
[----:B---3--:R0:W-:Y:S04]  /*0850*/  STS [R6], R15 ;  /* 0x0000000f06007388 */ /* 0x0081e80000000800 */
[----:B----4-:R0:W-:Y:S01]  /*0860*/  STS [R8], R13 ;  /* 0x0000000d08007388 */ /* 0x0101e20000000800 */
[----:B------:R-:W-:Y:S06]  /*0870*/  BAR.SYNC.DEFER_BLOCKING 0x0 ;  /* 0x0000000000007b1d */ /* 0x000fec0000010000 */
[----:B------:R-:W-:Y:S05]  /*0880*/  @!P0 BRA `(.L_x_8) ;  /* 0x0000000400c08947 */ /* 0x000fea0003800000 */
[C---:B------:R-:W-:Y:S01]  /*0890*/  ISETP.GE.U32.AND P0, PT, R4.reuse, 0x4, PT ;  /* 0x000000040400780c */ /* 0x040fe20003f06070 */
[----:B0-----:R-:W-:Y:S01]  /*08a0*/  IMAD.MOV.U32 R13, RZ, RZ, RZ ;  /* 0x000000ffff0d7224 */ /* 0x001fe200078e00ff */
[----:B------:R-:W-:-:S11]  /*08b0*/  LOP3.LUT R10, R4, 0x3, RZ, 0xc0, !PT ;  /* 0x00000003040a7812 */ /* 0x000fd600078ec0ff */
[----:B------:R-:W-:Y:S05]  /*08c0*/  @!P0 BRA `(.L_x_9) ;  /* 0x0000000400388947 */ /* 0x000fea0003800000 */
[----:B------:R0:W1:Y:S01]  /*08d0*/  LDS R23, [R5] ;  /* 0x0000000005177984 */ /* 0x0000620000000800 */
[----:B------:R-:W2:Y:S01]  /*08e0*/  LDC R12, c[0x0][0x388] ;  /* 0x0000e200ff0c7b82 */ /* 0x000ea20000000800 */
[C---:B------:R-:W-:Y:S01]  /*08f0*/  LOP3.LUT R13, R4.reuse, 0x7ffffffc, RZ, 0xc0, !PT ;  /* 0x7ffffffc040d7812 */ /* 0x040fe200078ec0ff */
[----:B------:R-:W-:Y:S01]  /*0900*/  IMAD R14, R4, R4, RZ ;  /* 0x00000004040e7224 */ /* 0x000fe200078e02ff */
[----:B------:R-:W-:Y:S01]  /*0910*/  LEA R18, R0, UR4, 0x2 ;  /* 0x0000000400127c11 */ /* 0x000fe2000f8e10ff */
[----:B------:R-:W3:Y:S01]  /*0920*/  LDCU UR5, c[0x0][0x390] ;  /* 0x00007200ff0577ac */ /* 0x000ee20008000800 */
[C---:B------:R-:W-:Y:S01]  /*0930*/  LEA R15, R4.reuse, 0x4, 0x3 ;  /* 0x00000004040f7811 */ /* 0x040fe200078e18ff */
[----:B------:R-:W-:Y:S01]  /*0940*/  IMAD.MOV R16, RZ, RZ, -R13 ;  /* 0x000000ffff107224 */ /* 0x000fe200078e0a0d */
[C---:B------:R-:W-:Y:S02]  /*0950*/  LEA R17, R4.reuse, 0x8, 0x3 ;  /* 0x0000000804117811 */ /* 0x040fe400078e18ff */
[----:B------:R-:W-:-:S02]  /*0960*/  LEA R19, R4, 0xc, 0x3 ;  /* 0x0000000c04137811 */ /* 0x000fc400078e18ff */
[----:B------:R-:W-:Y:S02]  /*0970*/  LEA R21, R11, UR4, 0x2 ;  /* 0x000000040b157c11 */ /* 0x000fe4000f8e10ff */
[----:B0-----:R-:W-:-:S07]  /*0980*/  IADD3 R18, PT, PT, R18, 0x8, RZ ;  /* 0x0000000812127810 */ /* 0x001fce0007ffe0ff */
.L_x_18:
[----:B------:R-:W-:Y:S01]  /*0990*/  IMAD R20, R14, 0x8, R21 ;  /* 0x000000080e147824 */ /* 0x000fe200078e0215 */
[----:B------:R-:W-:Y:S01]  /*09a0*/  LDS R4, [R18+-0x8] ;  /* 0xfffff80012047984 */ /* 0x000fe20000000800 */
[----:B------:R-:W-:Y:S03]  /*09b0*/  BSSY.RECONVERGENT B0, `(.L_x_10) ;  /* 0x000000e000007945 */ /* 0x000fe60003800200 */
[----:B0-----:R-:W0:Y:S02]  /*09c0*/  LDS R25, [R20] ;  /* 0x0000000014197984 */ /* 0x001e240000000800 */
[----:B0-----:R-:W-:Y:S01]  /*09d0*/  IADD3 R24, PT, PT, R4, R25, RZ ;  /* 0x0000001904187210 */ /* 0x001fe20007ffe0ff */
[----:B--2---:R-:W-:-:S03]  /*09e0*/  IMAD.MOV.U32 R4, RZ, RZ, R12 ;  /* 0x000000ffff047224 */ /* 0x004fc600078e000c */
[----:B-1----:R-:W-:Y:S01]  /*09f0*/  ISETP.GT.AND P0, PT, R23, R24, PT ;  /* 0x000000181700720c */ /* 0x002fe20003f04270 */
[----:B------:R-:W-:-:S12]  /*0a00*/  IMAD R22, R15, R4, R21 ;  /* 0x000000040f167224 */ /* 0x000fd800078e0215 */
[----:B----4-:R-:W-:Y:S05]  /*0a10*/  @!P0 BRA `(.L_x_11) ;  /* 0x00000000001c8947 */ /* 0x010fea0003800000 */
[----:B---3--:R-:W-:Y:S01]  /*0a20*/  ISETP.NE.AND P0, PT, R7, UR5, PT ;  /* 0x0000000507007c0c */ /* 0x008fe2000bf05270 */
[----:B------:R-:W-:Y:S01]  /*0a30*/  IMAD.MOV.U32 R23, RZ, RZ, R24 ;  /* 0x000000ffff177224 */ /* 0x000fe200078e0018 */
[----:B------:R-:W-:Y:S11]  /*0a40*/  STS [R5], R24 ;  /* 0x0000001805007388 */ /* 0x000ff60000000800 */
[----:B------:R-:W-:Y:S04]  /*0a50*/  @!P0 STS [R8], R24 ;  /* 0x0000001808008388 */ /* 0x000fe80000000800 */
[----:B------:R-:W0:Y:S01]  /*0a60*/  @!P0 LDS R23, [R5] ;  /* 0x0000000005178984 */ /* 0x000e220000000800 */
[----:B------:R-:W-:-:S13]  /*0a70*/  ISETP.NE.AND P0, PT, R9, UR5, PT ;  /* 0x0000000509007c0c */ /* 0x000fda000bf05270 */
[----:B0-----:R0:W-:Y:S02]  /*0a80*/  @!P0 STS [R6], R23 ;  /* 0x0000001706008388 */ /* 0x0011e40000000800 */
.L_x_11:
[----:B---3--:R-:W-:Y:S05]  /*0a90*/  BSYNC.RECONVERGENT B0 ;  /* 0x0000000000007941 */ /* 0x008fea0003800200 */
.L_x_10:
[----:B------:R-:W-:Y:S01]  /*0aa0*/  LDS R25, [R22] ;  /* 0x0000000016197984 */ /* 0x000fe20000000800 */
[----:B------:R-:W-:Y:S01]  /*0ab0*/  BSSY.RECONVERGENT B0, `(.L_x_12) ;  /* 0x000000d000007945 */ /* 0x000fe20003800200 */
[----:B------:R-:W-:Y:S02]  /*0ac0*/  IMAD R24, R17, R4, R21 ;  /* 0x0000000411187224 */ /* 0x000fe400078e0215 */
[----:B------:R-:W1:Y:S02]  /*0ad0*/  LDS R20, [R18+-0x4] ;  /* 0xfffffc0012147984 */ /* 0x000e640000000800 */
[----:B-1----:R-:W-:-:S04]  /*0ae0*/  IADD3 R20, PT, PT, R20, R25, RZ ;  /* 0x0000001914147210 */ /* 0x002fc80007ffe0ff */
[----:B------:R-:W-:-:S13]  /*0af0*/  ISETP.GT.AND P0, PT, R23, R20, PT ;  /* 0x000000141700720c */ /* 0x000fda0003f04270 */
[----:B------:R1:W2:Y:S01]  /*0b00*/  @!P0 LDS R20, [R5] ;  /* 0x0000000005148984 */ /* 0x0002a20000000800 */
[----:B------:R-:W-:Y:S05]  /*0b10*/  @!P0 BRA `(.L_x_13) ;  /* 0x0000000000188947 */ /* 0x000fea0003800000 */
[----:B------:R-:W-:Y:S01]  /*0b20*/  ISETP.NE.AND P0, PT, R7, UR5, PT ;  /* 0x0000000507007c0c */ /* 0x000fe2000bf05270 */
[----:B--2---:R-:W-:-:S12]  /*0b30*/  STS [R5], R20 ;  /* 0x0000001405007388 */ /* 0x004fd80000000800 */
[----:B------:R-:W-:Y:S04]  /*0b40*/  @!P0 STS [R8], R20 ;  /* 0x0000001408008388 */ /* 0x000fe80000000800 */
[----:B------:R-:W2:Y:S01]  /*0b50*/  @!P0 LDS R20, [R5] ;  /* 0x0000000005148984 */ /* 0x000ea20000000800 */
[----:B------:R-:W-:-:S13]  /*0b60*/  ISETP.NE.AND P0, PT, R9, UR5, PT ;  /* 0x0000000509007c0c */ /* 0x000fda000bf05270 */
[----:B--2---:R3:W-:Y:S02]  /*0b70*/  @!P0 STS [R6], R20 ;  /* 0x0000001406008388 */ /* 0x0047e40000000800 */
.L_x_13:
[----:B------:R-:W-:Y:S05]  /*0b80*/  BSYNC.RECONVERGENT B0 ;  /* 0x0000000000007941 */ /* 0x000fea0003800200 */
.L_x_12:
[----:B------:R-:W-:Y:S01]  /*0b90*/  LDS R24, [R24] ;  /* 0x0000000018187984 */ /* 0x000fe20000000800 */
[----:B------:R-:W-:Y:S01]  /*0ba0*/  BSSY.RECONVERGENT B0, `(.L_x_14) ;  /* 0x000000d000007945 */ /* 0x000fe20003800200 */
[----:B------:R-:W-:Y:S02]  /*0bb0*/  IMAD R22, R19, R4, R21 ;  /* 0x0000000413167224 */ /* 0x000fe400078e0215 */
[----:B0-----:R-:W0:Y:S02]  /*0bc0*/  LDS R23, [R18] ;  /* 0x0000000012177984 */ /* 0x001e240000000800 */
[----:B0-----:R-:W-:-:S05]  /*0bd0*/  IMAD.IADD R23, R23, 0x1, R24 ;  /* 0x0000000117177824 */ /* 0x001fca00078e0218 */
[----:B--2---:R-:W-:-:S13]  /*0be0*/  ISETP.GT.AND P0, PT, R20, R23, PT ;  /* 0x000000171400720c */ /* 0x004fda0003f04270 */
        /* <DEDUP_REMOVED lines=8> */
.L_x_15:
[----:B------:R-:W-:Y:S05]  /*0c70*/  BSYNC.RECONVERGENT B0 ;  /* 0x0000000000007941 */ /* 0x000fea0003800200 */
.L_x_14:
[----:B------:R-:W-:Y:S01]  /*0c80*/  LDS R25, [R22] ;  /* 0x0000000016197984 */ /* 0x000fe20000000800 */
[----:B------:R-:W-:Y:S01]  /*0c90*/  VIADD R16, R16, 0x4 ;  /* 0x0000000410107836 */ /* 0x000fe20000000000 */
[----:B------:R-:W-:Y:S02]  /*0ca0*/  BSSY.RECONVERGENT B0, `(.L_x_16) ;  /* 0x000000d000007945 */ /* 0x000fe40003800200 */
[----:B---3--:R-:W3:Y:S02]  /*0cb0*/  LDS R20, [R18+0x4] ;  /* 0x0000040012147984 */ /* 0x008ee40000000800 */
[----:B------:R-:W-:Y:S02]  /*0cc0*/  ISETP.NE.AND P0, PT, R16, RZ, PT ;  /* 0x000000ff1000720c */ /* 0x000fe40003f05270 */
[----:B---3--:R-:W-:-:S04]  /*0cd0*/  IADD3 R20, PT, PT, R20, R25, RZ ;  /* 0x0000001914147210 */ /* 0x008fc80007ffe0ff */
[----:B--2---:R-:W-:-:S13]  /*0ce0*/  ISETP.GT.AND P1, PT, R23, R20, PT ;  /* 0x000000141700720c */ /* 0x004fda0003f24270 */
[----:B------:R-:W-:Y:S05]  /*0cf0*/  @!P1 BRA `(.L_x_17) ;  /* 0x00000000001c9947 */ /* 0x000fea0003800000 */
[----:B------:R-:W-:Y:S01]  /*0d00*/  ISETP.NE.AND P1, PT, R7, UR5, PT ;  /* 0x0000000507007c0c */ /* 0x000fe2000bf25270 */
[----:B----4-:R-:W-:Y:S01]  /*0d10*/  IMAD.MOV.U32 R23, RZ, RZ, R20 ;  /* 0x000000ffff177224 */ /* 0x010fe200078e0014 */
[----:B------:R-:W-:Y:S01]  /*0d20*/  ISETP.NE.AND P2, PT, R9, UR5, PT ;  /* 0x0000000509007c0c */ /* 0x000fe2000bf45270 */
[----:B------:R-:W-:Y:S10]  /*0d30*/  STS [R5], R20 ;  /* 0x0000001405007388 */ /* 0x000ff40000000800 */
[----:B------:R-:W-:Y:S04]  /*0d40*/  @!P1 STS [R8], R20 ;  /* 0x0000001408009388 */ /* 0x000fe80000000800 */
[----:B------:R-:W2:Y:S04]  /*0d50*/  @!P2 LDS R23, [R5] ;  /* 0x000000000517a984 */ /* 0x000ea80000000800 */
[----:B--2---:R2:W-:Y:S02]  /*0d60*/  @!P2 STS [R6], R23 ;  /* 0x000000170600a388 */ /* 0x0045e40000000800 */
.L_x_17:
[----:B------:R-:W-:Y:S05]  /*0d70*/  BSYNC.RECONVERGENT B0 ;  /* 0x0000000000007941 */ /* 0x000fea0003800200 */
.L_x_16:
[----:B------:R-:W-:Y:S01]  /*0d80*/  IMAD R21, R4, 0x10, R21 ;  /* 0x0000001004157824 */ /* 0x000fe200078e0215 */
[----:B------:R-:W-:Y:S01]  /*0d90*/  IADD3 R18, PT, PT, R18, 0x10, RZ ;  /* 0x0000001012127810 */ /* 0x000fe20007ffe0ff */
[----:B------:R-:W-:Y:S06]  /*0da0*/  @P0 BRA `(.L_x_18) ;  /* 0xfffffff800f80947 */ /* 0x000fec000383ffff */
.L_x_9:
[----:B------:R-:W-:-:S13]  /*0db0*/  ISETP.NE.AND P0, PT, R10, RZ, PT ;  /* 0x000000ff0a00720c */ /* 0x000fda0003f05270 */
[----:B------:R-:W-:Y:S05]  /*0dc0*/  @!P0 BRA `(.L_x_8) ;  /* 0x0000000000708947 */ /* 0x000fea0003800000 */
[----:B------:R3:W0:Y:S01]  /*0dd0*/  LDS R15, [R5] ;  /* 0x00000000050f7984 */ /* 0x0006220000000800 */
[----:B------:R-:W0:Y:S01]  /*0de0*/  LDC R17, c[0x0][0x388] ;  /* 0x0000e200ff117b82 */ /* 0x000e220000000800 */
[--C-:B------:R-:W-:Y:S01]  /*0df0*/  IMAD R12, R4, 0x2, R13.reuse ;  /* 0x00000002040c7824 */ /* 0x100fe200078e020d */
[----:B------:R-:W-:Y:S01]  /*0e00*/  IADD3 R10, PT, PT, -R10, RZ, RZ ;  /* 0x000000ff0a0a7210 */ /* 0x000fe20007ffe1ff */
[----:B------:R-:W-:Y:S01]  /*0e10*/  IMAD.IADD R0, R0, 0x1, R13 ;  /* 0x0000000100007824 */ /* 0x000fe200078e020d */
[----:B------:R-:W0:Y:S01]  /*0e20*/  LDCU UR5, c[0x0][0x390] ;  /* 0x00007200ff0577ac */ /* 0x000e220008000800 */
[----:B------:R-:W-:-:S03]  /*0e30*/  IMAD R12, R12, R4, R11 ;  /* 0x000000040c0c7224 */ /* 0x000fc600078e020b */
[----:B------:R-:W-:Y:S02]  /*0e40*/  LEA R4, R0, UR4, 0x2 ;  /* 0x0000000400047c11 */ /* 0x000fe4000f8e10ff */
[----:B---3--:R-:W-:-:S07]  /*0e50*/  LEA R0, R12, UR4, 0x2 ;  /* 0x000000040c007c11 */ /* 0x008fce000f8e10ff */
.L_x_21:
[----:B------:R-:W-:Y:S01]  /*0e60*/  LDS R11, [R4] ;  /* 0x00000000040b7984 */ /* 0x000fe20000000800 */
[----:B------:R-:W-:Y:S01]  /*0e70*/  VIADD R10, R10, 0x1 ;  /* 0x000000010a0a7836 */ /* 0x000fe20000000000 */
[----:B------:R-:W-:Y:S02]  /*0e80*/  BSSY.RECONVERGENT B0, `(.L_x_19) ;  /* 0x000000d000007945 */ /* 0x000fe40003800200 */
[----:B------:R-:W3:Y:S02]  /*0e90*/  LDS R12, [R0] ;  /* 0x00000000000c7984 */ /* 0x000ee40000000800 */
[----:B------:R-:W-:Y:S01]  /*0ea0*/  ISETP.NE.AND P0, PT, R10, RZ, PT ;  /* 0x000000ff0a00720c */ /* 0x000fe20003f05270 */
[----:B---3--:R-:W-:-:S05]  /*0eb0*/  IMAD.IADD R12, R11, 0x1, R12 ;  /* 0x000000010b0c7824 */ /* 0x008fca00078e020c */
[----:B0-----:R-:W-:-:S13]  /*0ec0*/  ISETP.GT.AND P1, PT, R15, R12, PT ;  /* 0x0000000c0f00720c */ /* 0x001fda0003f24270 */
[----:B------:R-:W-:Y:S05]  /*0ed0*/  @!P1 BRA `(.L_x_20) ;  /* 0x00000000001c9947 */ /* 0x000fea0003800000 */
[----:B------:R-:W-:Y:S01]  /*0ee0*/  ISETP.NE.AND P1, PT, R7, UR5, PT ;  /* 0x0000000507007c0c */ /* 0x000fe2000bf25270 */
[----:B------:R-:W-:Y:S01]  /*0ef0*/  STS [R5], R12 ;  /* 0x0000000c05007388 */ /* 0x000fe20000000800 */
[----:B------:R-:W-:Y:S02]  /*0f00*/  ISETP.NE.AND P2, PT, R9, UR5, PT ;  /* 0x0000000509007c0c */ /* 0x000fe4000bf45270 */
[----:B------:R-:W-:-:S09]  /*0f10*/  MOV R15, R12 ;  /* 0x0000000c000f7202 */ /* 0x000fd20000000f00 */
[----:B------:R-:W-:Y:S04]  /*0f20*/  @!P1 STS [R8], R12 ;  /* 0x0000000c08009388 */ /* 0x000fe80000000800 */
[----:B------:R-:W0:Y:S04]  /*0f30*/  @!P2 LDS R15, [R5] ;  /* 0x00000000050fa984 */ /* 0x000e280000000800 */
[----:B0-----:R0:W-:Y:S02]  /*0f40*/  @!P2 STS [R6], R15 ;  /* 0x0000000f0600a388 */ /* 0x0011e40000000800 */
.L_x_20:
[----:B------:R-:W-:Y:S05]  /*0f50*/  BSYNC.RECONVERGENT B0 ;  /* 0x0000000000007941 */ /* 0x000fea0003800200 */
.L_x_19:
[----:B------:R-:W-:Y:S01]  /*0f60*/  VIADD R4, R4, 0x4 ;  /* 0x0000000404047836 */ /* 0x000fe20000000000 */
[----:B------:R-:W-:Y:S01]  /*0f70*/  LEA R0, R17, R0, 0x2 ;  /* 0x0000000011007211 */ /* 0x000fe200078e10ff */
[----:B------:R-:W-:Y:S06]  /*0f80*/  @P0 BRA `(.L_x_21) ;  /* 0xfffffffc00b40947 */ /* 0x000fec000383ffff */
.L_x_8:
[----:B01----:R-:W0:Y:S04]  /*0f90*/  LDS R5, [R5] ;  /* 0x0000000005057984 */ /* 0x003e280000000800 */
[----:B0-----:R-:W-:Y:S01]  /*0fa0*/  STG.E desc[UR6][R2.64], R5 ;  /* 0x0000000502007986 */ /* 0x001fe2000c101906 */
[----:B------:R-:W-:Y:S06]  /*0fb0*/  BAR.SYNC.DEFER_BLOCKING 0x0 ;  /* 0x0000000000007b1d */ /* 0x000fec0000010000 */
[----:B------:R-:W-:Y:S05]  /*0fc0*/  EXIT ;  /* 0x000000000000794d */ /* 0x000fea0003800000 */
.L_x_22:
        /* <DEDUP_REMOVED lines=11> */
.L_x_30:


//--------------------- .text._Z9FW_phase1Piiiii  --------------------------
	.section	.text._Z9FW_phase1Piiiii,"ax",@progbits
	.align	128
        .global         _Z9FW_phase1Piiiii
        .type           _Z9FW_phase1Piiiii,@function
        .size           _Z9FW_phase1Piiiii,(.L_x_31 - _Z9FW_phase1Piiiii)
        .other          _Z9FW_phase1Piiiii,@"STO_CUDA_ENTRY STV_DEFAULT"
_Z9FW_phase1Piiiii:
.text._Z9FW_phase1Piiiii:
[----:B------:R-:W-:Y:S01]  /*0000*/  LDC R1, c[0x0][0x37c] ;  /* 0x0000df00ff017b82 */ /* 0x000fe20000000800 */
[----:B------:R-:W0:Y:S01]  /*0010*/  S2R R8, SR_TID.Y ;  /* 0x0000000000087919 */ /* 0x000e220000002200 */
[----:B------:R-:W1:Y:S06]  /*0020*/  LDCU.64 UR8, c[0x0][0x388] ;  /* 0x00007100ff0877ac */ /* 0x000e6c0008000a00 */
[----:B------:R-:W2:Y:S01]  /*0030*/  LDC.64 R2, c[0x0][0x380] ;  /* 0x0000e000ff027b82 */ /* 0x000ea20000000a00 */
[----:B------:R-:W3:Y:S01]  /*0040*/  S2R R0, SR_TID.X ;  /* 0x0000000000007919 */ /* 0x000ee20000002100 */
[----:B------:R-:W0:Y:S01]  /*0050*/  LDCU UR4, c[0x0][0x390] ;  /* 0x00007200ff0477ac */ /* 0x000e220008000800 */
[----:B------:R-:W4:Y:S01]  /*0060*/  LDCU.64 UR6, c[0x0][0x358] ;  /* 0x00006b00ff0677ac */ /* 0x000f220008000a00 */
[----:B-1----:R-:W-:-:S04]  /*0070*/  IMAD.U32 R5, RZ, RZ, UR8 ;  /* 0x00000008ff057e24 */ /* 0x002fc8000f8e00ff */
[C---:B0-----:R-:W-:Y:S02]  /*0080*/  IMAD R4, R5.reuse, UR4, R8 ;  /* 0x0000000405047c24 */ /* 0x041fe4000f8e0208 */
[----:B---3--:R-:W-:-:S04]  /*0090*/  IMAD R7, R5, UR4, R0 ;  /* 0x0000000405077c24 */ /* 0x008fc8000f8e0200 */
[----:B------:R-:W-:-:S04]  /*00a0*/  IMAD R7, R4, UR9, R7 ;  /* 0x0000000904077c24 */ /* 0x000fc8000f8e0207 */
[----:B--2---:R-:W-:-:S05]  /*00b0*/  IMAD.WIDE R2, R7, 0x4, R2 ;  /* 0x0000000407027825 */ /* 0x004fca00078e0202 */
[----:B----4-:R-:W2:Y:S01]  /*00c0*/  LDG.E R9, desc[UR6][R2.64] ;  /* 0x0000000602097981 */ /* 0x010ea2000c1e1900 */
[----:B------:R-:W0:Y:S01]  /*00d0*/  S2UR UR5, SR_CgaCtaId ;  /* 0x00000000000579c3 */ /* 0x000e220000008800 */
[--C-:B------:R-:W-:Y:S01]  /*00e0*/  IMAD.IADD R4, R8, 0x1, R5.reuse ;  /* 0x0000000108047824 */ /* 0x100fe200078e0205 */
[----:B------:R-:W-:Y:S01]  /*00f0*/  UMOV UR4, 0x400 ;  /* 0x0000040000047882 */ /* 0x000fe20000000000 */
[----:B------:R-:W-:Y:S02]  /*0100*/  ISETP.GE.AND P0, PT, R5, 0x1, PT ;  /* 0x000000010500780c */ /* 0x000fe40003f06270 */
[C---:B------:R-:W-:Y:S02]  /*0110*/  IMAD.IADD R6, R4.reuse, 0x1, R5 ;  /* 0x0000000104067824 */ /* 0x040fe400078e0205 */
[-C--:B------:R-:W-:Y:S02]  /*0120*/  IMAD R7, R4, R5.reuse, RZ ;  /* 0x0000000504077224 */ /* 0x080fe400078e02ff */
[----:B------:R-:W-:-:S02]  /*0130*/  IMAD R4, R8, R5, R0 ;  /* 0x0000000508047224 */ /* 0x000fc400078e0200 */
[--C-:B------:R-:W-:Y:S02]  /*0140*/  IMAD R8, R6, R5, R0.reuse ;  /* 0x0000000506087224 */ /* 0x100fe400078e0200 */
[----:B------:R-:W-:Y:S01]  /*0150*/  IMAD.IADD R6, R7, 0x1, R0 ;  /* 0x0000000107067824 */ /* 0x000fe200078e0200 */
[----:B0-----:R-:W-:-:S06]  /*0160*/  ULEA UR4, UR5, UR4, 0x18 ;  /* 0x0000000405047291 */ /* 0x001fcc000f8ec0ff */
[----:B------:R-:W-:Y:S02]  /*0170*/  LEA R4, R4, UR4, 0x2 ;  /* 0x0000000404047c11 */ /* 0x000fe4000f8e10ff */
[----:B------:R-:W-:Y:S02]  /*0180*/  LEA R6, R6, UR4, 0x2 ;  /* 0x0000000406067c11 */ /* 0x000fe4000f8e10ff */
[----:B------:R-:W-:Y:S01]  /*0190*/  LEA R8, R8, UR4, 0x2 ;  /* 0x0000000408087c11 */ /* 0x000fe2000f8e10ff */
[----:B--2---:R0:W-:Y:S04]  /*01a0*/  STS [R4], R9 ;  /* 0x0000000904007388 */ /* 0x0041e80000000800 */
[----:B------:R0:W-:Y:S04]  /*01b0*/  STS [R6], R9 ;  /* 0x0000000906007388 */ /* 0x0001e80000000800 */
[----:B------:R0:W-:Y:S01]  /*01c0*/  STS [R8], R9 ;  /* 0x0000000908007388 */ /* 0x0001e20000000800 */
[----:B------:R-:W-:Y:S06]  /*01d0*/  BAR.SYNC.DEFER_BLOCKING 0x0 ;  /* 0x0000000000007b1d */ /* 0x000fec0000010000 */
[----:B------:R-:W-:Y:S05]  /*01e0*/  @!P0 BRA `(.L_x_23) ;  /* 0x0000000800d88947 */ /* 0x000fea0003800000 */
[C---:B------:R-:W-:Y:S01]  /*01f0*/  ISETP.GE.U32.AND P1, PT, R5.reuse, 0x8, PT ;  /* 0x000000080500780c */ /* 0x040fe20003f26070 */
[----:B------:R-:W-:Y:S01]  /*0200*/  HFMA2 R10, -RZ, RZ, 0, 0 ;  /* 0x00000000ff0a7431 */ /* 0x000fe200000001ff */
[----:B------:R-:W-:-:S04]  /*0210*/  LOP3.LUT R17, R5, 0x7, RZ, 0xc0, !PT ;  /* 0x0000000705117812 */ /* 0x000fc800078ec0ff */
[----:B------:R-:W-:-:S07]  /*0220*/  ISETP.NE.AND P0, PT, R17, RZ, PT ;  /* 0x000000ff1100720c */ /* 0x000fce0003f05270 */
[----:B------:R-:W-:Y:S06]  /*0230*/  @!P1 BRA `(.L_x_24) ;  /* 0x0000000400589947 */ /* 0x000fec0003800000 */
[----:B0-----:R0:W1:Y:S01]  /*0240*/  LDS R9, [R4] ;  /* 0x0000000004097984 */ /* 0x0010620000000800 */
[----:B------:R-:W2:Y:S01]  /*0250*/  LDC R11, c[0x0][0x388] ;  /* 0x0000e200ff0b7b82 */ /* 0x000ea20000000800 */
[----:B------:R-:W-:Y:S01]  /*0260*/  IMAD R13, R5, R5, RZ ;  /* 0x00000005050d7224 */ /* 0x000fe200078e02ff */
[----:B------:R-:W-:Y:S02]  /*0270*/  LEA R12, R7, UR4, 0x2 ;  /* 0x00000004070c7c11 */ /* 0x000fe4000f8e10ff */
[----:B------:R-:W-:Y:S01]  /*0280*/  LOP3.LUT R10, R5, 0x7ffffff8, RZ, 0xc0, !PT ;  /* 0x7ffffff8050a7812 */ /* 0x000fe200078ec0ff */
[----:B------:R-:W-:Y:S02]  /*0290*/  IMAD R14, R13, 0x2, R0 ;  /* 0x000000020d0e7824 */ /* 0x000fe400078e0200 */
[----:B------:R-:W-:Y:S02]  /*02a0*/  VIADD R12, R12, 0x10 ;  /* 0x000000100c0c7836 */ /* 0x000fe40000000000 */
[----:B------:R-:W-:Y:S01]  /*02b0*/  IMAD.MOV R13, RZ, RZ, -R10 ;  /* 0x000000ffff0d7224 */ /* 0x000fe200078e0a0a */
[----:B0-----:R-:W-:-:S07]  /*02c0*/  LEA R14, R14, UR4, 0x2 ;  /* 0x000000040e0e7c11 */ /* 0x001fce000f8e10ff */
.L_x_25:
[----:B------:R-:W-:Y:S01]  /*02d0*/  LDS R5, [R12+-0x10] ;  /* 0xfffff0000c057984 */ /* 0x000fe20000000800 */
[----:B------:R-:W-:-:S03]  /*02e0*/  IADD3 R13, PT, PT, R13, 0x8, RZ ;  /* 0x000000080d0d7810 */ /* 0x000fc60007ffe0ff */
[----:B------:R-:W0:Y:S02]  /*02f0*/  LDS R16, [R14] ;  /* 0x000000000e107984 */ /* 0x000e240000000800 */
[----:B0-----:R-:W-:Y:S01]  /*0300*/  IADD3 R19, PT, PT, R5, R16, RZ ;  /* 0x0000001005137210 */ /* 0x001fe20007ffe0ff */
[----:B--2---:R-:W-:-:S03]  /*0310*/  IMAD.MOV.U32 R5, RZ, RZ, R11 ;  /* 0x000000ffff057224 */ /* 0x004fc600078e000b */
[----:B-1----:R-:W-:Y:S01]  /*0320*/  ISETP.GT.AND P1, PT, R9, R19, PT ;  /* 0x000000130900720c */ /* 0x002fe20003f24270 */
[C-C-:B------:R-:W-:Y:S02]  /*0330*/  IMAD R18, R5.reuse, 0x4, R14.reuse ;  /* 0x0000000405127824 */ /* 0x140fe400078e020e */
[----:B------:R-:W-:-:S03]  /*0340*/  IMAD R14, R5, 0x20, R14 ;  /* 0x00000020050e7824 */ /* 0x000fc600078e020e */
[----:B------:R-:W-:-:S07]  /*0350*/  LEA R20, R5, R18, 0x2 ;  /* 0x0000001205147211 */ /* 0x000fce00078e10ff */
[----:B------:R-:W-:Y:S04]  /*0360*/  @P1 STS [R4], R19 ;  /* 0x0000001304001388 */ /* 0x000fe80000000800 */
[----:B------:R-:W-:Y:S04]  /*0370*/  @P1 STS [R8], R19 ;  /* 0x0000001308001388 */ /* 0x000fe80000000800 */
[----:B------:R-:W0:Y:S04]  /*0380*/  @P1 LDS R9, [R4] ;  /* 0x0000000004091984 */ /* 0x000e280000000800 */
[----:B0-----:R-:W-:Y:S04]  /*0390*/  @P1 STS [R6], R9 ;  /* 0x0000000906001388 */ /* 0x001fe80000000800 */
[----:B------:R-:W-:Y:S04]  /*03a0*/  LDS R15, [R12+-0xc] ;  /* 0xfffff4000c0f7984 */ /* 0x000fe80000000800 */
[----:B------:R0:W1:Y:S02]  /*03b0*/  LDS R16, [R18] ;  /* 0x0000000012107984 */ /* 0x0000640000000800 */
[----:B0-----:R-:W-:-:S02]  /*03c0*/  IMAD R18, R5, 0x4, R20 ;  /* 0x0000000405127824 */ /* 0x001fc400078e0214 */
[----:B-1----:R-:W-:-:S05]  /*03d0*/  IMAD.IADD R21, R15, 0x1, R16 ;  /* 0x000000010f157824 */ /* 0x002fca00078e0210 */
[----:B------:R-:W-:-:S13]  /*03e0*/  ISETP.GT.AND P1, PT, R9, R21, PT ;  /* 0x000000150900720c */ /* 0x000fda0003f24270 */
[----:B------:R-:W-:Y:S04]  /*03f0*/  @P1 STS [R4], R21 ;  /* 0x0000001504001388 */ /* 0x000fe80000000800 */
[----:B------:R-:W-:Y:S04]  /*0400*/  @P1 STS [R8], R21 ;  /* 0x0000001508001388 */ /* 0x000fe80000000800 */
[----:B------:R-:W0:Y:S04]  /*0410*/  @P1 LDS R9, [R4] ;  /* 0x0000000004091984 */ /* 0x000e280000000800 */
[----:B0-----:R-:W-:Y:S04]  /*0420*/  @P1 STS [R6], R9 ;  /* 0x0000000906001388 */ /* 0x001fe80000000800 */
[----:B------:R-:W-:Y:S04]  /*0430*/  LDS R15, [R12+-0x8] ;  /* 0xfffff8000c0f7984 */ /* 0x000fe80000000800 */
[----:B------:R0:W1:Y:S02]  /*0440*/  LDS R16, [R20] ;  /* 0x0000000014107984 */ /* 0x0000640000000800 */
[----:B0-----:R-:W-:Y:S01]  /*0450*/  LEA R20, R5, R18, 0x2 ;  /* 0x0000001205147211 */ /* 0x001fe200078e10ff */
        /* <DEDUP_REMOVED lines=15> */
[----:B------:R-:W-:Y:S04]  /*0550*/  LDS R15, [R12] ;  /* 0x000000000c0f7984 */ /* 0x000fe80000000800 */
        /* <DEDUP_REMOVED lines=8> */
[----:B------:R-:W-:Y:S04]  /*05e0*/  LDS R15, [R12+0x4] ;  /* 0x000004000c0f7984 */ /* 0x000fe80000000800 */
[----:B------:R-:W0:Y:S02]  /*05f0*/  LDS R16, [R18] ;  /* 0x0000000012107984 */ /* 0x000e240000000800 */
[----:B0-----:R-:W-:-:S05]  /*0600*/  IMAD.IADD R21, R15, 0x1, R16 ;  /* 0x000000010f157824 */ /* 0x001fca00078e0210 */
[----:B------:R-:W-:-:S13]  /*0610*/  ISETP.GT.AND P1, PT, R9, R21, PT ;  /* 0x000000150900720c */ /* 0x000fda0003f24270 */
[----:B------:R-:W-:Y:S04]  /*0620*/  @P1 STS [R4], R21 ;  /* 0x0000001504001388 */ /* 0x000fe80000000800 */
[----:B------:R-:W-:Y:S04]  /*0630*/  @P1 STS [R8], R21 ;  /* 0x0000001508001388 */ /* 0x000fe80000000800 */
[----:B------:R-:W0:Y:S04]  /*0640*/  @P1 LDS R9, [R4] ;  /* 0x0000000004091984 */ /* 0x000e280000000800 */
[----:B0-----:R-:W-:Y:S04]  /*0650*/  @P1 STS [R6], R9 ;  /* 0x0000000906001388 */ /* 0x001fe80000000800 */
[----:B------:R-:W-:Y:S04]  /*0660*/  LDS R15, [R12+0x8] ;  /* 0x000008000c0f7984 */ /* 0x000fe80000000800 */
[----:B------:R-:W0:Y:S02]  /*0670*/  LDS R16, [R20] ;  /* 0x0000000014107984 */ /* 0x000e240000000800 */
[----:B0-----:R-:W-:-:S02]  /*0680*/  IMAD.IADD R19, R15, 0x1, R16 ;  /* 0x000000010f137824 */ /* 0x001fc400078e0210 */
[----:B------:R-:W-:-:S03]  /*0690*/  IMAD R16, R5, 0x4, R20 ;  /* 0x0000000405107824 */ /* 0x000fc600078e0214 */
[----:B------:R-:W-:-:S13]  /*06a0*/  ISETP.GT.AND P1, PT, R9, R19, PT ;  /* 0x000000130900720c */ /* 0x000fda0003f24270 */
[----:B------:R-:W-:Y:S04]  /*06b0*/  @P1 STS [R4], R19 ;  /* 0x0000001304001388 */ /* 0x000fe80000000800 */
[----:B------:R-:W-:Y:S04]  /*06c0*/  @P1 STS [R8], R19 ;  /* 0x0000001308001388 */ /* 0x000fe80000000800 */
[----:B------:R-:W0:Y:S04]  /*06d0*/  @P1 LDS R9, [R4] ;  /* 0x0000000004091984 */ /* 0x000e280000000800 */
[----:B0-----:R-:W-:Y:S04]  /*06e0*/  @P1 STS [R6], R9 ;  /* 0x0000000906001388 */ /* 0x001fe80000000800 */
[----:B------:R-:W-:Y:S04]  /*06f0*/  LDS R16, [R16] ;  /* 0x0000000010107984 */ /* 0x000fe80000000800 */
[----:B------:R0:W1:Y:S02]  /*0700*/  LDS R15, [R12+0xc] ;  /* 0x00000c000c0f7984 */ /* 0x0000640000000800 */
[----:B0-----:R-:W-:-:S02]  /*0710*/  VIADD R12, R12, 0x20 ;  /* 0x000000200c0c7836 */ /* 0x001fc40000000000 */
[----:B-1----:R-:W-:-:S05]  /*0720*/  IMAD.IADD R15, R15, 0x1, R16 ;  /* 0x000000010f0f7824 */ /* 0x002fca00078e0210 */
[----:B------:R-:W-:-:S13]  /*0730*/  ISETP.GT.AND P1, PT, R9, R15, PT ;  /* 0x0000000f0900720c */ /* 0x000fda0003f24270 */
[----:B------:R-:W-:Y:S04]  /*0740*/  @P1 STS [R4], R15 ;  /* 0x0000000f04001388 */ /* 0x000fe80000000800 */
[----:B------:R-:W-:Y:S04]  /*0750*/  @P1 STS [R8], R15 ;  /* 0x0000000f08001388 */ /* 0x000fe80000000800 */
[----:B------:R-:W0:Y:S04]  /*0760*/  @P1 LDS R9, [R4] ;  /* 0x0000000004091984 */ /* 0x000e280000000800 */
[----:B0-----:R3:W-:Y:S01]  /*0770*/  @P1 STS [R6], R9 ;  /* 0x0000000906001388 */ /* 0x0017e20000000800 */
[----:B------:R-:W-:-:S13]  /*0780*/  ISETP.NE.AND P1, PT, R13, RZ, PT ;  /* 0x000000ff0d00720c */ /* 0x000fda0003f25270 */
[----:B---3--:R-:W-:Y:S05]  /*0790*/  @P1 BRA `(.L_x_25) ;  /* 0xfffffff800cc1947 */ /* 0x008fea000383ffff */
.L_x_24:
[----:B------:R-:W-:Y:S05]  /*07a0*/  @!P0 BRA `(.L_x_23) ;  /* 0x0000000400688947 */ /* 0x000fea0003800000 */
[----:B------:R-:W-:Y:S02]  /*07b0*/  ISETP.GE.U32.AND P1, PT, R17, 0x4, PT ;  /* 0x000000041100780c */ /* 0x000fe40003f26070 */
[----:B------:R-:W-:-:S04]  /*07c0*/  LOP3.LUT R18, R5, 0x3, RZ, 0xc0, !PT ;  /* 0x0000000305127812 */ /* 0x000fc800078ec0ff */
[----:B------:R-:W-:-:S07]  /*07d0*/  ISETP.NE.AND P0, PT, R18, RZ, PT ;  /* 0x000000ff1200720c */ /* 0x000fce0003f05270 */
[----:B------:R-:W-:Y:S06]  /*07e0*/  @!P1 BRA `(.L_x_26) ;  /* 0x0000000000a89947 */ /* 0x000fec0003800000 */
[----:B------:R-:W-:Y:S01]  /*07f0*/  IMAD R11, R5, 0x2, R10 ;  /* 0x00000002050b7824 */ /* 0x000fe200078e020a */
[----:B0-----:R-:W-:Y:S02]  /*0800*/  IADD3 R9, PT, PT, R7, R10, RZ ;  /* 0x0000000a07097210 */ /* 0x001fe40007ffe0ff */
[----:B------:R-:W-:Y:S01]  /*0810*/  IADD3 R10, PT, PT, R10, 0x4, RZ ;  /* 0x000000040a0a7810 */ /* 0x000fe20007ffe0ff */
[----:B------:R-:W-:Y:S01]  /*0820*/  IMAD R11, R11, R5, R0 ;  /* 0x000000050b0b7224 */ /* 0x000fe200078e0200 */
[----:B------:R-:W-:-:S04]  /*0830*/  LEA R13, R9, UR4, 0x2 ;  /* 0x00000004090d7c11 */ /* 0x000fc8000f8e10ff */
[----:B------:R-:W-:Y:S01]  /*0840*/  LEA R14, R11, UR4, 0x2 ;  /* 0x000000040b0e7c11 */ /* 0x000fe2000f8e10ff */
[----:B------:R-:W-:Y:S04]  /*0850*/  LDS R9, [R13] ;  /* 0x000000000d097984 */ /* 0x000fe80000000800 */
[----:B------:R0:W1:Y:S01]  /*0860*/  LDS R12, [R14] ;  /* 0x000000000e0c7984 */ /* 0x0000620000000800 */
[----:B------:R-:W-:-:S03]  /*0870*/  IMAD R16, R5, 0x4, R14 ;  /* 0x0000000405107824 */ /* 0x000fc600078e020e */
[----:B------:R-:W2:Y:S02]  /*0880*/  LDS R11, [R4] ;  /* 0x00000000040b7984 */ /* 0x000ea40000000800 */
[----:B0-----:R-:W-:Y:S01]  /*0890*/  LEA R14, R5, R16, 0x2 ;  /* 0x00000010050e7211 */ /* 0x001fe200078e10ff */
[----:B-1----:R-:W-:-:S05]  /*08a0*/  IMAD.IADD R15, R9, 0x1, R12 ;  /* 0x00000001090f7824 */ /* 0x002fca00078e020c */
[----:B--2---:R-:W-:-:S13]  /*08b0*/  ISETP.GT.AND P1, PT, R11, R15, PT ;  /* 0x0000000f0b00720c */ /* 0x004fda0003f24270 */
        /* <DEDUP_REMOVED lines=28> */
[----:B0-----:R1:W-:Y:S02]  /*0a80*/  @P1 STS [R6], R9 ;  /* 0x0000000906001388 */ /* 0x0013e40000000800 */
.L_x_26:
[----:B------:R-:W-:Y:S05]  /*0a90*/  @!P0 BRA `(.L_x_23) ;  /* 0x0000000000ac8947 */ /* 0x000fea0003800000 */
[----:B------:R-:W-:Y:S02]  /*0aa0*/  ISETP.NE.AND P1, PT, R18, 0x1, PT ;  /* 0x000000011200780c */ /* 0x000fe40003f25270 */
[----:B01----:R-:W-:-:S04]  /*0ab0*/  LOP3.LUT R9, R5, 0x1, RZ, 0xc0, !PT ;  /* 0x0000000105097812 */ /* 0x003fc800078ec0ff */
[----:B------:R-:W-:-:S07]  /*0ac0*/  ISETP.NE.U32.AND P0, PT, R9, 0x1, PT ;  /* 0x000000010900780c */ /* 0x000fce0003f05070 */
[----:B------:R-:W-:Y:S06]  /*0ad0*/  @!P1 BRA `(.L_x_27) ;  /* 0x0000000000609947 */ /* 0x000fec0003800000 */
[--C-:B------:R-:W-:Y:S02]  /*0ae0*/  IMAD R11, R5, 0x2, R10.reuse ;  /* 0x00000002050b7824 */ /* 0x100fe400078e020a */
[----:B------:R-:W-:Y:S02]  /*0af0*/  IMAD.IADD R9, R7, 0x1, R10 ;  /* 0x0000000107097824 */ /* 0x000fe400078e020a */
[----:B------:R-:W-:Y:S02]  /*0b00*/  IMAD R11, R11, R5, R0 ;  /* 0x000000050b0b7224 */ /* 0x000fe400078e0200 */
[----:B------:R-:W-:Y:S01]  /*0b10*/  VIADD R10, R10, 0x2 ;  /* 0x000000020a0a7836 */ /* 0x000fe20000000000 */
[----:B------:R-:W-:Y:S02]  /*0b20*/  LEA R14, R9, UR4, 0x2 ;  /* 0x00000004090e7c11 */ /* 0x000fe4000f8e10ff */
[----:B------:R-:W-:Y:S02]  /*0b30*/  LEA R16, R11, UR4, 0x2 ;  /* 0x000000040b107c11 */ /* 0x000fe4000f8e10ff */
[----:B------:R-:W-:Y:S04]  /*0b40*/  LDS R11, [R4] ;  /* 0x00000000040b7984 */ /* 0x000fe80000000800 */
[----:B------:R-:W-:Y:S04]  /*0b50*/  LDS R9, [R14] ;  /* 0x000000000e097984 */ /* 0x000fe80000000800 */
[----:B------:R-:W0:Y:S02]  /*0b60*/  LDS R12, [R16] ;  /* 0x00000000100c7984 */ /* 0x000e240000000800 */
[----:B0-----:R-:W-:Y:S01]  /*0b70*/  IMAD.IADD R13, R9, 0x1, R12 ;  /* 0x00000001090d7824 */ /* 0x001fe200078e020c */
[----:B------:R-:W-:-:S04]  /*0b80*/  LEA R12, R5, R16, 0x2 ;  /* 0x00000010050c7211 */ /* 0x000fc800078e10ff */
        /* <DEDUP_REMOVED lines=13> */
.L_x_27:
[----:B------:R-:W-:Y:S05]  /*0c60*/  @P0 BRA `(.L_x_23) ;  /* 0x0000000000380947 */ /* 0x000fea0003800000 */
[----:B0-----:R-:W-:Y:S01]  /*0c70*/  IMAD R9, R5, 0x2, R10 ;  /* 0x0000000205097824 */ /* 0x001fe200078e020a */
[----:B------:R-:W-:-:S03]  /*0c80*/  IADD3 R7, PT, PT, R7, R10, RZ ;  /* 0x0000000a07077210 */ /* 0x000fc60007ffe0ff */
[----:B------:R-:W-:Y:S01]  /*0c90*/  IMAD R9, R9, R5, R0 ;  /* 0x0000000509097224 */ /* 0x000fe200078e0200 */
[----:B------:R-:W-:Y:S01]  /*0ca0*/  LEA R7, R7, UR4, 0x2 ;  /* 0x0000000407077c11 */ /* 0x000fe2000f8e10ff */
[----:B------:R-:W-:Y:S03]  /*0cb0*/  LDS R0, [R4] ;  /* 0x0000000004007984 */ /* 0x000fe60000000800 */
[----:B------:R-:W-:Y:S02]  /*0cc0*/  LEA R9, R9, UR4, 0x2 ;  /* 0x0000000409097c11 */ /* 0x000fe4000f8e10ff */
[----:B------:R-:W-:Y:S04]  /*0cd0*/  LDS R7, [R7] ;  /* 0x0000000007077984 */ /* 0x000fe80000000800 */
[----:B------:R-:W0:Y:S02]  /*0ce0*/  LDS R10, [R9] ;  /* 0x00000000090a7984 */ /* 0x000e240000000800 */
[----:B0-----:R-:W-:-:S05]  /*0cf0*/  IMAD.IADD R11, R7, 0x1, R10 ;  /* 0x00000001070b7824 */ /* 0x001fca00078e020a */
[----:B------:R-:W-:-:S13]  /*0d00*/  ISETP.GT.AND P0, PT, R0, R11, PT ;  /* 0x0000000b0000720c */ /* 0x000fda0003f04270 */
[----:B------:R-:W-:Y:S04]  /*0d10*/  @P0 STS [R4], R11 ;  /* 0x0000000b04000388 */ /* 0x000fe80000000800 */
[----:B------:R-:W-:Y:S04]  /*0d20*/  @P0 STS [R8], R11 ;  /* 0x0000000b08000388 */ /* 0x000fe80000000800 */
[----:B------:R-:W0:Y:S04]  /*0d30*/  @P0 LDS R5, [R4] ;  /* 0x0000000004050984 */ /* 0x000e280000000800 */
[----:B0-----:R2:W-:Y:S02]  /*0d40*/  @P0 STS [R6], R5 ;  /* 0x0000000506000388 */ /* 0x0015e40000000800 */
.L_x_23:
[----:B--2---:R-:W2:Y:S04]  /*0d50*/  LDS R5, [R4] ;  /* 0x0000000004057984 */ /* 0x004ea80000000800 */
[----:B--2---:R-:W-:Y:S01]  /*0d60*/  STG.E desc[UR6][R2.64], R5 ;  /* 0x0000000502007986 */ /* 0x004fe2000c101906 */
[----:B------:R-:W-:Y:S06]  /*0d70*/  BAR.SYNC.DEFER_BLOCKING 0x0 ;  /* 0x0000000000007b1d */ /* 0x000fec0000010000 */
[----:B------:R-:W-:Y:S05]  /*0d80*/  EXIT ;  /* 0x000000000000794d */ /* 0x000fea0003800000 */
.L_x_28:
        /* <DEDUP_REMOVED lines=15> */
.L_x_31:


//--------------------- .nv.shared._Z9FW_phase3Piiiiii --------------------------
	.section	.nv.shared._Z9FW_phase3Piiiiii,"aw",@nobits
	.sectionflags	@""
	.align	16
	.zero		1024


//--------------------- .nv.shared.reserved.0     --------------------------
	.section	.nv.shared.reserved.0,"aw",@nobits
	.weak		__nv_reservedSMEM_offset_0_alias
	.size		__nv_reservedSMEM_offset_0_alias, 0, 64
	.other		__nv_reservedSMEM_offset_0_alias,@"STO_CUDA_RESERVED_SHARED STV_DEFAULT"
__nv_reservedSMEM_offset_0_alias:
	.zero		0
	.zero		64


//--------------------- .nv.shared._Z9FW_phase2Piiiii --------------------------
	.section	.nv.shared._Z9FW_phase2Piiiii,"aw",@nobits
	.sectionflags	@""
	.align	16
	.zero		1024


//--------------------- .nv.shared._Z9FW_phase1Piiiii --------------------------
	.section	.nv.shared._Z9FW_phase1Piiiii,"aw",@nobits
	.sectionflags	@""
	.align	16
	.zero		1024


//--------------------- .nv.constant0._Z9FW_phase3Piiiiii --------------------------
	.section	.nv.constant0._Z9FW_phase3Piiiiii,"a",@progbits
	.sectionflags	@""
	.align	4
.nv.constant0._Z9FW_phase3Piiiiii:
	.zero		924


//--------------------- .nv.constant0._Z9FW_phase2Piiiii --------------------------
	.section	.nv.constant0._Z9FW_phase2Piiiii,"a",@progbits
	.sectionflags	@""
	.align	4
.nv.constant0._Z9FW_phase2Piiiii:
	.zero		920


//--------------------- .nv.constant0._Z9FW_phase1Piiiii --------------------------
	.section	.nv.constant0._Z9FW_phase1Piiiii,"a",@progbits
	.sectionflags	@""
	.align	4
.nv.constant0._Z9FW_phase1Piiiii:
	.zero		920


//--------------------- SYMBOLS --------------------------

	.type		.nv.reservedSmem.offset0,@object
	.size		.nv.reservedSmem.offset0,0x4
	.type		.nv.reservedSmem.cap,@object
	.size		.nv.reservedSmem.cap,0x4
